//
// Generated by NVIDIA NVVM Compiler
//
// Compiler Build ID: CL-36424714
// Cuda compilation tools, release 13.0, V13.0.88
// Based on NVVM 20.0.0
//

.version 9.0
.target sm_100
.address_size 64

	// .globl	_Z3bitPjS_jj

.visible .entry _Z3bitPjS_jj(
	.param .u64 .ptr .align 1 _Z3bitPjS_jj_param_0,
	.param .u64 .ptr .align 1 _Z3bitPjS_jj_param_1,
	.param .u32 _Z3bitPjS_jj_param_2,
	.param .u32 _Z3bitPjS_jj_param_3
)
{
	.local .align 4 .b8 	__local_depot0[80004];
	.reg .b64 	%SP;
	.reg .b64 	%SPL;
	.reg .pred 	%p<16>;
	.reg .b32 	%r<71>;
	.reg .b64 	%rd<28>;

	mov.u64 	%SPL, __local_depot0;
	ld.param.u64 	%rd9, [_Z3bitPjS_jj_param_0];
	ld.param.u64 	%rd10, [_Z3bitPjS_jj_param_1];
	ld.param.u32 	%r34, [_Z3bitPjS_jj_param_2];
	ld.param.u32 	%r33, [_Z3bitPjS_jj_param_3];
	add.u64 	%rd1, %SPL, 0;
	mov.u32 	%r35, %ctaid.x;
	mov.u32 	%r36, %ntid.x;
	mov.u32 	%r37, %tid.x;
	mad.lo.s32 	%r1, %r35, %r36, %r37;
	setp.ge.u32 	%p1, %r1, %r34;
	@%p1 bra 	$L__BB0_23;
	setp.eq.s32 	%p2, %r33, 0;
	mov.b32 	%r65, 0;
	@%p2 bra 	$L__BB0_22;
	add.s32 	%r40, %r33, 1;
	max.u32 	%r41, %r40, 2;
	add.s32 	%r2, %r41, -1;
	add.s32 	%r42, %r41, -2;
	and.b32  	%r3, %r2, 15;
	setp.lt.u32 	%p3, %r42, 15;
	mov.b32 	%r59, 1;
	@%p3 bra 	$L__BB0_6;
	and.b32  	%r44, %r2, -16;
	neg.s32 	%r63, %r44;
	add.s64 	%rd27, %rd1, 32;
	mov.b32 	%r62, 0;
$L__BB0_4:
	.pragma "nounroll";
	mov.b32 	%r45, 0;
	st.local.u32 	[%rd27+-28], %r45;
	st.local.u32 	[%rd27+-24], %r45;
	st.local.u32 	[%rd27+-20], %r45;
	st.local.u32 	[%rd27+-16], %r45;
	st.local.u32 	[%rd27+-12], %r45;
	st.local.u32 	[%rd27+-8], %r45;
	st.local.u32 	[%rd27+-4], %r45;
	st.local.u32 	[%rd27], %r45;
	st.local.u32 	[%rd27+4], %r45;
	st.local.u32 	[%rd27+8], %r45;
	st.local.u32 	[%rd27+12], %r45;
	st.local.u32 	[%rd27+16], %r45;
	st.local.u32 	[%rd27+20], %r45;
	st.local.u32 	[%rd27+24], %r45;
	st.local.u32 	[%rd27+28], %r45;
	st.local.u32 	[%rd27+32], %r45;
	add.s32 	%r63, %r63, 16;
	add.s32 	%r62, %r62, 16;
	add.s64 	%rd27, %rd27, 64;
	setp.eq.s32 	%p4, %r63, 0;
	@%p4 bra 	$L__BB0_5;
	bra.uni 	$L__BB0_4;
$L__BB0_5:
	add.s32 	%r59, %r62, 1;
$L__BB0_6:
	setp.eq.s32 	%p5, %r3, 0;
	@%p5 bra 	$L__BB0_15;
	and.b32  	%r7, %r2, 7;
	setp.lt.u32 	%p6, %r3, 8;
	@%p6 bra 	$L__BB0_9;
	mul.wide.u32 	%rd12, %r59, 4;
	add.s64 	%rd13, %rd1, %rd12;
	mov.b32 	%r46, 0;
	st.local.u32 	[%rd13], %r46;
	st.local.u32 	[%rd13+4], %r46;
	st.local.u32 	[%rd13+8], %r46;
	st.local.u32 	[%rd13+12], %r46;
	st.local.u32 	[%rd13+16], %r46;
	st.local.u32 	[%rd13+20], %r46;
	st.local.u32 	[%rd13+24], %r46;
	st.local.u32 	[%rd13+28], %r46;
	add.s32 	%r59, %r59, 8;
$L__BB0_9:
	setp.eq.s32 	%p7, %r7, 0;
	@%p7 bra 	$L__BB0_15;
	and.b32  	%r10, %r2, 3;
	setp.lt.u32 	%p8, %r7, 4;
	@%p8 bra 	$L__BB0_12;
	mul.wide.u32 	%rd14, %r59, 4;
	add.s64 	%rd15, %rd1, %rd14;
	mov.b32 	%r47, 0;
	st.local.u32 	[%rd15], %r47;
	st.local.u32 	[%rd15+4], %r47;
	st.local.u32 	[%rd15+8], %r47;
	st.local.u32 	[%rd15+12], %r47;
	add.s32 	%r59, %r59, 4;
$L__BB0_12:
	setp.eq.s32 	%p9, %r10, 0;
	@%p9 bra 	$L__BB0_15;
	mul.wide.u32 	%rd16, %r59, 4;
	add.s64 	%rd26, %rd1, %rd16;
	neg.s32 	%r61, %r10;
$L__BB0_14:
	.pragma "nounroll";
	mov.b32 	%r48, 0;
	st.local.u32 	[%rd26], %r48;
	add.s64 	%rd26, %rd26, 4;
	add.s32 	%r61, %r61, 1;
	setp.ne.s32 	%p10, %r61, 0;
	@%p10 bra 	$L__BB0_14;
$L__BB0_15:
	cvta.to.global.u64 	%rd6, %rd10;
	mul.lo.s32 	%r16, %r33, %r1;
	mov.b32 	%r65, 0;
	mov.u32 	%r64, %r33;
	bra.uni 	$L__BB0_17;
$L__BB0_16:
	setp.eq.s32 	%p15, %r64, 0;
	@%p15 bra 	$L__BB0_22;
$L__BB0_17:
	add.s32 	%r64, %r64, -1;
	add.s32 	%r50, %r64, %r16;
	mul.wide.u32 	%rd17, %r50, 4;
	add.s64 	%rd18, %rd6, %rd17;
	ld.global.u32 	%r51, [%rd18];
	add.s32 	%r69, %r51, 1;
	setp.eq.s32 	%p11, %r69, 0;
	@%p11 bra 	$L__BB0_20;
	mov.u32 	%r66, %r69;
$L__BB0_19:
	mul.wide.u32 	%rd19, %r66, 4;
	add.s64 	%rd20, %rd1, %rd19;
	ld.local.u32 	%r52, [%rd20];
	add.s32 	%r65, %r52, %r65;
	add.s32 	%r53, %r66, -1;
	and.b32  	%r66, %r53, %r66;
	setp.ne.s32 	%p12, %r66, 0;
	@%p12 bra 	$L__BB0_19;
$L__BB0_20:
	setp.gt.u32 	%p13, %r69, %r33;
	@%p13 bra 	$L__BB0_16;
$L__BB0_21:
	mul.wide.u32 	%rd21, %r69, 4;
	add.s64 	%rd22, %rd1, %rd21;
	ld.local.u32 	%r54, [%rd22];
	add.s32 	%r55, %r54, 1;
	st.local.u32 	[%rd22], %r55;
	neg.s32 	%r56, %r69;
	and.b32  	%r57, %r69, %r56;
	add.s32 	%r69, %r57, %r69;
	setp.gt.u32 	%p14, %r69, %r33;
	@%p14 bra 	$L__BB0_16;
	bra.uni 	$L__BB0_21;
$L__BB0_22:
	cvta.to.global.u64 	%rd23, %rd9;
	mul.wide.u32 	%rd24, %r1, 4;
	add.s64 	%rd25, %rd23, %rd24;
	st.global.u32 	[%rd25], %r65;
$L__BB0_23:
	ret;

}
	// .globl	_Z9mergeSortPjS_jj
.visible .entry _Z9mergeSortPjS_jj(
	.param .u64 .ptr .align 1 _Z9mergeSortPjS_jj_param_0,
	.param .u64 .ptr .align 1 _Z9mergeSortPjS_jj_param_1,
	.param .u32 _Z9mergeSortPjS_jj_param_2,
	.param .u32 _Z9mergeSortPjS_jj_param_3
)
{
	.local .align 16 .b8 	__local_depot1[80000];
	.reg .b64 	%SP;
	.reg .b64 	%SPL;
	.reg .pred 	%p<21>;
	.reg .b32 	%r<156>;
	.reg .b64 	%rd<89>;

	mov.u64 	%SPL, __local_depot1;
	ld.param.u64 	%rd4, [_Z9mergeSortPjS_jj_param_0];
	ld.param.u64 	%rd5, [_Z9mergeSortPjS_jj_param_1];
	ld.param.u32 	%r55, [_Z9mergeSortPjS_jj_param_2];
	ld.param.u32 	%r54, [_Z9mergeSortPjS_jj_param_3];
	cvta.to.global.u64 	%rd1, %rd5;
	add.u64 	%rd2, %SPL, 0;
	mov.u32 	%r56, %ctaid.x;
	mov.u32 	%r57, %ntid.x;
	mov.u32 	%r58, %tid.x;
	mad.lo.s32 	%r1, %r56, %r57, %r58;
	setp.ge.u32 	%p1, %r1, %r55;
	@%p1 bra 	$L__BB1_32;
	mul.lo.s32 	%r2, %r54, %r1;
	shl.b32 	%r3, %r54, 1;
	setp.lt.u32 	%p2, %r3, 3;
	mov.b32 	%r149, 0;
	@%p2 bra 	$L__BB1_31;
	setp.eq.s32 	%p3, %r54, 0;
	@%p3 bra 	$L__BB1_31;
	add.s32 	%r4, %r2, -1;
	mov.b32 	%r136, 2;
	mov.b32 	%r149, 0;
$L__BB1_4:
	shr.u32 	%r7, %r136, 1;
	and.b32  	%r64, %r7, 15;
	add.s32 	%r8, %r64, -1;
	and.b32  	%r65, %r7, 7;
	add.s32 	%r9, %r65, -1;
	and.b32  	%r10, %r136, 30;
	and.b32  	%r11, %r7, 3;
	and.b32  	%r66, %r7, 2147483632;
	neg.s32 	%r12, %r66;
	mov.b32 	%r138, 0;
$L__BB1_5:
	mov.u32 	%r146, %r138;
	add.s32 	%r15, %r146, %r7;
	add.s32 	%r138, %r146, %r136;
	min.u32 	%r17, %r138, %r54;
	setp.ge.u32 	%p4, %r15, %r17;
	@%p4 bra 	$L__BB1_29;
	setp.ge.u32 	%p5, %r146, %r15;
	@%p5 bra 	$L__BB1_21;
	add.s32 	%r67, %r7, -1;
	setp.lt.u32 	%p6, %r67, 15;
	mov.u32 	%r140, %r146;
	@%p6 bra 	$L__BB1_11;
	add.s32 	%r144, %r146, 7;
	add.s32 	%r143, %r2, %r146;
	mov.u32 	%r142, %r12;
$L__BB1_9:
	.pragma "nounroll";
	add.s32 	%r68, %r144, -7;
	mul.wide.u32 	%rd7, %r143, 4;
	add.s64 	%rd8, %rd1, %rd7;
	ld.global.u32 	%r69, [%rd8];
	mul.wide.u32 	%rd9, %r68, 4;
	add.s64 	%rd10, %rd2, %rd9;
	st.local.u32 	[%rd10], %r69;
	add.s32 	%r70, %r143, 1;
	mul.wide.u32 	%rd11, %r70, 4;
	add.s64 	%rd12, %rd1, %rd11;
	ld.global.u32 	%r71, [%rd12];
	st.local.u32 	[%rd10+4], %r71;
	add.s32 	%r72, %r143, 2;
	mul.wide.u32 	%rd13, %r72, 4;
	add.s64 	%rd14, %rd1, %rd13;
	ld.global.u32 	%r73, [%rd14];
	st.local.u32 	[%rd10+8], %r73;
	add.s32 	%r74, %r143, 3;
	mul.wide.u32 	%rd15, %r74, 4;
	add.s64 	%rd16, %rd1, %rd15;
	ld.global.u32 	%r75, [%rd16];
	st.local.u32 	[%rd10+12], %r75;
	add.s32 	%r76, %r143, 4;
	mul.wide.u32 	%rd17, %r76, 4;
	add.s64 	%rd18, %rd1, %rd17;
	ld.global.u32 	%r77, [%rd18];
	st.local.u32 	[%rd10+16], %r77;
	add.s32 	%r78, %r143, 5;
	mul.wide.u32 	%rd19, %r78, 4;
	add.s64 	%rd20, %rd1, %rd19;
	ld.global.u32 	%r79, [%rd20];
	st.local.u32 	[%rd10+20], %r79;
	add.s32 	%r80, %r143, 6;
	mul.wide.u32 	%rd21, %r80, 4;
	add.s64 	%rd22, %rd1, %rd21;
	ld.global.u32 	%r81, [%rd22];
	st.local.u32 	[%rd10+24], %r81;
	add.s32 	%r82, %r143, 7;
	mul.wide.u32 	%rd23, %r82, 4;
	add.s64 	%rd24, %rd1, %rd23;
	ld.global.u32 	%r83, [%rd24];
	st.local.u32 	[%rd10+28], %r83;
	add.s32 	%r84, %r143, 8;
	mul.wide.u32 	%rd25, %r84, 4;
	add.s64 	%rd26, %rd1, %rd25;
	ld.global.u32 	%r85, [%rd26];
	st.local.u32 	[%rd10+32], %r85;
	add.s32 	%r86, %r143, 9;
	mul.wide.u32 	%rd27, %r86, 4;
	add.s64 	%rd28, %rd1, %rd27;
	ld.global.u32 	%r87, [%rd28];
	st.local.u32 	[%rd10+36], %r87;
	add.s32 	%r88, %r143, 10;
	mul.wide.u32 	%rd29, %r88, 4;
	add.s64 	%rd30, %rd1, %rd29;
	ld.global.u32 	%r89, [%rd30];
	st.local.u32 	[%rd10+40], %r89;
	add.s32 	%r90, %r143, 11;
	mul.wide.u32 	%rd31, %r90, 4;
	add.s64 	%rd32, %rd1, %rd31;
	ld.global.u32 	%r91, [%rd32];
	st.local.u32 	[%rd10+44], %r91;
	add.s32 	%r92, %r143, 12;
	mul.wide.u32 	%rd33, %r92, 4;
	add.s64 	%rd34, %rd1, %rd33;
	ld.global.u32 	%r93, [%rd34];
	st.local.u32 	[%rd10+48], %r93;
	add.s32 	%r94, %r143, 13;
	mul.wide.u32 	%rd35, %r94, 4;
	add.s64 	%rd36, %rd1, %rd35;
	ld.global.u32 	%r95, [%rd36];
	st.local.u32 	[%rd10+52], %r95;
	add.s32 	%r96, %r143, 14;
	mul.wide.u32 	%rd37, %r96, 4;
	add.s64 	%rd38, %rd1, %rd37;
	ld.global.u32 	%r97, [%rd38];
	st.local.u32 	[%rd10+56], %r97;
	add.s32 	%r98, %r143, 15;
	mul.wide.u32 	%rd39, %r98, 4;
	add.s64 	%rd40, %rd1, %rd39;
	ld.global.u32 	%r99, [%rd40];
	st.local.u32 	[%rd10+60], %r99;
	add.s32 	%r144, %r144, 16;
	add.s32 	%r143, %r143, 16;
	add.s32 	%r142, %r142, 16;
	setp.eq.s32 	%p7, %r142, 0;
	@%p7 bra 	$L__BB1_10;
	bra.uni 	$L__BB1_9;
$L__BB1_10:
	add.s32 	%r140, %r144, -7;
$L__BB1_11:
	setp.eq.s32 	%p8, %r10, 0;
	@%p8 bra 	$L__BB1_21;
	setp.lt.u32 	%p9, %r8, 7;
	@%p9 bra 	$L__BB1_14;
	add.s32 	%r100, %r140, %r2;
	mul.wide.u32 	%rd41, %r100, 4;
	add.s64 	%rd42, %rd1, %rd41;
	ld.global.u32 	%r101, [%rd42];
	mul.wide.u32 	%rd43, %r140, 4;
	add.s64 	%rd44, %rd2, %rd43;
	st.local.u32 	[%rd44], %r101;
	add.s32 	%r102, %r100, 1;
	mul.wide.u32 	%rd45, %r102, 4;
	add.s64 	%rd46, %rd1, %rd45;
	ld.global.u32 	%r103, [%rd46];
	st.local.u32 	[%rd44+4], %r103;
	add.s32 	%r104, %r100, 2;
	mul.wide.u32 	%rd47, %r104, 4;
	add.s64 	%rd48, %rd1, %rd47;
	ld.global.u32 	%r105, [%rd48];
	st.local.u32 	[%rd44+8], %r105;
	add.s32 	%r106, %r100, 3;
	mul.wide.u32 	%rd49, %r106, 4;
	add.s64 	%rd50, %rd1, %rd49;
	ld.global.u32 	%r107, [%rd50];
	st.local.u32 	[%rd44+12], %r107;
	add.s32 	%r108, %r100, 4;
	mul.wide.u32 	%rd51, %r108, 4;
	add.s64 	%rd52, %rd1, %rd51;
	ld.global.u32 	%r109, [%rd52];
	st.local.u32 	[%rd44+16], %r109;
	add.s32 	%r110, %r100, 5;
	mul.wide.u32 	%rd53, %r110, 4;
	add.s64 	%rd54, %rd1, %rd53;
	ld.global.u32 	%r111, [%rd54];
	st.local.u32 	[%rd44+20], %r111;
	add.s32 	%r112, %r100, 6;
	mul.wide.u32 	%rd55, %r112, 4;
	add.s64 	%rd56, %rd1, %rd55;
	ld.global.u32 	%r113, [%rd56];
	st.local.u32 	[%rd44+24], %r113;
	add.s32 	%r114, %r100, 7;
	mul.wide.u32 	%rd57, %r114, 4;
	add.s64 	%rd58, %rd1, %rd57;
	ld.global.u32 	%r115, [%rd58];
	st.local.u32 	[%rd44+28], %r115;
	add.s32 	%r140, %r140, 8;
$L__BB1_14:
	and.b32  	%r116, %r136, 14;
	setp.eq.s32 	%p10, %r116, 0;
	@%p10 bra 	$L__BB1_21;
	setp.lt.u32 	%p11, %r9, 3;
	@%p11 bra 	$L__BB1_17;
	add.s32 	%r117, %r140, %r2;
	mul.wide.u32 	%rd59, %r117, 4;
	add.s64 	%rd60, %rd1, %rd59;
	ld.global.u32 	%r118, [%rd60];
	mul.wide.u32 	%rd61, %r140, 4;
	add.s64 	%rd62, %rd2, %rd61;
	st.local.u32 	[%rd62], %r118;
	add.s32 	%r119, %r117, 1;
	mul.wide.u32 	%rd63, %r119, 4;
	add.s64 	%rd64, %rd1, %rd63;
	ld.global.u32 	%r120, [%rd64];
	st.local.u32 	[%rd62+4], %r120;
	add.s32 	%r121, %r117, 2;
	mul.wide.u32 	%rd65, %r121, 4;
	add.s64 	%rd66, %rd1, %rd65;
	ld.global.u32 	%r122, [%rd66];
	st.local.u32 	[%rd62+8], %r122;
	add.s32 	%r123, %r117, 3;
	mul.wide.u32 	%rd67, %r123, 4;
	add.s64 	%rd68, %rd1, %rd67;
	ld.global.u32 	%r124, [%rd68];
	st.local.u32 	[%rd62+12], %r124;
	add.s32 	%r140, %r140, 4;
$L__BB1_17:
	setp.eq.s32 	%p12, %r11, 0;
	@%p12 bra 	$L__BB1_21;
	setp.eq.s32 	%p13, %r11, 1;
	add.s32 	%r26, %r140, %r2;
	mul.wide.u32 	%rd69, %r26, 4;
	add.s64 	%rd70, %rd1, %rd69;
	ld.global.u32 	%r125, [%rd70];
	mul.wide.u32 	%rd71, %r140, 4;
	add.s64 	%rd3, %rd2, %rd71;
	st.local.u32 	[%rd3], %r125;
	@%p13 bra 	$L__BB1_21;
	setp.eq.s32 	%p14, %r11, 2;
	add.s32 	%r126, %r26, 1;
	mul.wide.u32 	%rd72, %r126, 4;
	add.s64 	%rd73, %rd1, %rd72;
	ld.global.u32 	%r127, [%rd73];
	st.local.u32 	[%rd3+4], %r127;
	@%p14 bra 	$L__BB1_21;
	add.s32 	%r128, %r26, 2;
	mul.wide.u32 	%rd74, %r128, 4;
	add.s64 	%rd75, %rd1, %rd74;
	ld.global.u32 	%r129, [%rd75];
	st.local.u32 	[%rd3+8], %r129;
$L__BB1_21:
	add.s32 	%r130, %r4, %r15;
	add.s32 	%r27, %r130, %r17;
	mov.u32 	%r145, %r15;
$L__BB1_22:
	sub.s32 	%r131, %r27, %r145;
	mul.wide.u32 	%rd76, %r131, 4;
	add.s64 	%rd77, %rd1, %rd76;
	ld.global.u32 	%r132, [%rd77];
	mul.wide.u32 	%rd78, %r145, 4;
	add.s64 	%rd79, %rd2, %rd78;
	st.local.u32 	[%rd79], %r132;
	add.s32 	%r145, %r145, 1;
	setp.lt.u32 	%p15, %r145, %r17;
	@%p15 bra 	$L__BB1_22;
	add.s32 	%r147, %r17, -1;
	setp.gt.u32 	%p16, %r146, %r147;
	@%p16 bra 	$L__BB1_29;
	mov.u32 	%r148, %r146;
$L__BB1_25:
	mul.wide.u32 	%rd80, %r147, 4;
	add.s64 	%rd81, %rd2, %rd80;
	ld.local.u32 	%r153, [%rd81];
	mul.wide.u32 	%rd82, %r148, 4;
	add.s64 	%rd83, %rd2, %rd82;
	ld.local.u32 	%r42, [%rd83];
	setp.ge.u32 	%p17, %r153, %r42;
	@%p17 bra 	$L__BB1_27;
	add.s32 	%r133, %r149, %r15;
	sub.s32 	%r149, %r133, %r148;
	add.s32 	%r147, %r147, -1;
	bra.uni 	$L__BB1_28;
$L__BB1_27:
	add.s32 	%r148, %r148, 1;
	mov.u32 	%r153, %r42;
$L__BB1_28:
	add.s32 	%r134, %r146, %r2;
	mul.wide.u32 	%rd84, %r134, 4;
	add.s64 	%rd85, %rd1, %rd84;
	st.global.u32 	[%rd85], %r153;
	add.s32 	%r146, %r146, 1;
	setp.le.u32 	%p18, %r148, %r147;
	@%p18 bra 	$L__BB1_25;
$L__BB1_29:
	setp.lt.u32 	%p19, %r138, %r54;
	@%p19 bra 	$L__BB1_5;
	shl.b32 	%r136, %r136, 1;
	setp.lt.u32 	%p20, %r136, %r3;
	@%p20 bra 	$L__BB1_4;
$L__BB1_31:
	cvta.to.global.u64 	%rd86, %rd4;
	mul.wide.u32 	%rd87, %r1, 4;
	add.s64 	%rd88, %rd86, %rd87;
	st.global.u32 	[%rd88], %r149;
$L__BB1_32:
	ret;

}


// ===== COMPILED SASS (sm_100) =====

	.target	sm_100

	.elftype	@"ET_EXEC"


//--------------------- .note.nv.tkinfo           --------------------------
	.section	.note.nv.tkinfo,"",@"SHT_NOTE"
	.sectionflags	@"SHF_NOTE_NV_TKINFO"
	.tkinfo
        /*0018*/ 	.word	0x00000002
        /*0030*/ 	.string	""
        /*0030*/ 	.string	"ptxas"
        /*0030*/ 	.string	"Cuda compilation tools, release 13.0, V13.0.88"
        /*0030*/ 	.string	"Build cuda_13.0.r13.0/compiler.36424714_0"
        /*0030*/ 	.string	"-arch sm_100 -m 64 "



//--------------------- .note.nv.cuinfo           --------------------------
	.section	.note.nv.cuinfo,"",@"SHT_NOTE"
	.sectionflags	@"SHF_NOTE_NV_CUINFO"
        /*0018*/ 	.short	0x0002
        /*001a*/ 	.short	0x0064
        /*001c*/ 	.short	0x0082
	.zero		2


//--------------------- .nv.info                  --------------------------
	.section	.nv.info,"",@"SHT_CUDA_INFO"
	.align	4


	//----- nvinfo : EIATTR_REGCOUNT
	.align		4
        /*0000*/ 	.byte	0x04, 0x2f
        /*0002*/ 	.short	(.L_1 - .L_0)
	.align		4
.L_0:
        /*0004*/ 	.word	index@(_Z3bitPjS_jj)
        /*0008*/ 	.word	0x0000000c


	//----- nvinfo : EIATTR_FRAME_SIZE
	.align		4
.L_1:
        /*000c*/ 	.byte	0x04, 0x11
        /*000e*/ 	.short	(.L_3 - .L_2)
	.align		4
.L_2:
        /*0010*/ 	.word	index@(_Z3bitPjS_jj)
        /*0014*/ 	.word	0x00013888


	//----- nvinfo : EIATTR_REGCOUNT
	.align		4
.L_3:
        /*0018*/ 	.byte	0x04, 0x2f
        /*001a*/ 	.short	(.L_5 - .L_4)
	.align		4
.L_4:
        /*001c*/ 	.word	index@(_Z9mergeSortPjS_jj)
        /*0020*/ 	.word	0x00000020


	//----- nvinfo : EIATTR_FRAME_SIZE
	.align		4
.L_5:
        /*0024*/ 	.byte	0x04, 0x11
        /*0026*/ 	.short	(.L_7 - .L_6)
	.align		4
.L_6:
        /*0028*/ 	.word	index@(_Z9mergeSortPjS_jj)
        /*002c*/ 	.word	0x00013880


	//----- nvinfo : EIATTR_MIN_STACK_SIZE
	.align		4
.L_7:
        /*0030*/ 	.byte	0x04, 0x12
        /*0032*/ 	.short	(.L_9 - .L_8)
	.align		4
.L_8:
        /*0034*/ 	.word	index@(_Z9mergeSortPjS_jj)
        /*0038*/ 	.word	0x00013880


	//----- nvinfo : EIATTR_MIN_STACK_SIZE
	.align		4
.L_9:
        /*003c*/ 	.byte	0x04, 0x12
        /*003e*/ 	.short	(.L_11 - .L_10)
	.align		4
.L_10:
        /*0040*/ 	.word	index@(_Z3bitPjS_jj)
        /*0044*/ 	.word	0x00013888
.L_11:


//--------------------- .nv.compat                --------------------------
	.section	.nv.compat,"",@"SHT_CUDA_COMPAT_INFO"
	.align	4
        /*0000*/ 	.byte	0x02, 0x09, 0x00, 0x00, 0x02, 0x02, 0x01, 0x00, 0x02, 0x05, 0x05, 0x00, 0x03, 0x07, 0x01, 0x01
        /*0010*/ 	.byte	0x02, 0x03, 0x00, 0x00, 0x02, 0x06, 0x01, 0x00, 0x04, 0x0b, 0x08, 0x00, 0x09, 0x00, 0x00, 0x00
        /*0020*/ 	.byte	0x00, 0x00, 0x00, 0x00


//--------------------- .nv.info._Z9mergeSortPjS_jj --------------------------
	.section	.nv.info._Z9mergeSortPjS_jj,"",@"SHT_CUDA_INFO"
	.sectionflags	@""
	.align	4


	//----- nvinfo : EIATTR_CUDA_API_VERSION
	.align		4
        /*0000*/ 	.byte	0x04, 0x37
        /*0002*/ 	.short	(.L_13 - .L_12)
.L_12:
        /*0004*/ 	.word	0x00000082


	//----- nvinfo : EIATTR_KPARAM_INFO
	.align		4
.L_13:
        /*0008*/ 	.byte	0x04, 0x17
        /*000a*/ 	.short	(.L_15 - .L_14)
.L_14:
        /*000c*/ 	.word	0x00000000
        /*0010*/ 	.short	0x0003
        /*0012*/ 	.short	0x0014
        /*0014*/ 	.byte	0x00, 0xf0, 0x11, 0x00


	//----- nvinfo : EIATTR_KPARAM_INFO
	.align		4
.L_15:
        /*0018*/ 	.byte	0x04, 0x17
        /*001a*/ 	.short	(.L_17 - .L_16)
.L_16:
        /*001c*/ 	.word	0x00000000
        /*0020*/ 	.short	0x0002
        /*0022*/ 	.short	0x0010
        /*0024*/ 	.byte	0x00, 0xf0, 0x11, 0x00


	//----- nvinfo : EIATTR_KPARAM_INFO
	.align		4
.L_17:
        /*0028*/ 	.byte	0x04, 0x17
        /*002a*/ 	.short	(.L_19 - .L_18)
.L_18:
        /*002c*/ 	.word	0x00000000
        /*0030*/ 	.short	0x0001
        /*0032*/ 	.short	0x0008
        /*0034*/ 	.byte	0x00, 0xf5, 0x21, 0x00


	//----- nvinfo : EIATTR_KPARAM_INFO
	.align		4
.L_19:
        /*0038*/ 	.byte	0x04, 0x17
        /*003a*/ 	.short	(.L_21 - .L_20)
.L_20:
        /*003c*/ 	.word	0x00000000
        /*0040*/ 	.short	0x0000
        /*0042*/ 	.short	0x0000
        /*0044*/ 	.byte	0x00, 0xf5, 0x21, 0x00


	//----- nvinfo : EIATTR_SPARSE_MMA_MASK
	.align		4
.L_21:
        /*0048*/ 	.byte	0x03, 0x50
        /*004a*/ 	.short	0x0000


	//----- nvinfo : EIATTR_MAXREG_COUNT
	.align		4
        /*004c*/ 	.byte	0x03, 0x1b
        /*004e*/ 	.short	0x00ff


	//----- nvinfo : EIATTR_MERCURY_ISA_VERSION
	.align		4
        /*0050*/ 	.byte	0x03, 0x5f
        /*0052*/ 	.short	0x0101


	//----- nvinfo : EIATTR_VRC_CTA_INIT_COUNT
	.align		4
        /*0054*/ 	.byte	0x02, 0x4a
	.zero		1
	.zero		1


	//----- nvinfo : EIATTR_EXIT_INSTR_OFFSETS
	.align		4
        /*0058*/ 	.byte	0x04, 0x1c
        /*005a*/ 	.short	(.L_23 - .L_22)


	//   ....[0]....
.L_22:
        /*005c*/ 	.word	0x00000080


	//   ....[1]....
        /*0060*/ 	.word	0x000012b0


	//----- nvinfo : EIATTR_CRS_STACK_SIZE
	.align		4
.L_23:
        /*0064*/ 	.byte	0x04, 0x1e
        /*0066*/ 	.short	(.L_25 - .L_24)
.L_24:
        /*0068*/ 	.word	0x00000000


	//----- nvinfo : EIATTR_CBANK_PARAM_SIZE
	.align		4
.L_25:
        /*006c*/ 	.byte	0x03, 0x19
        /*006e*/ 	.short	0x0018


	//----- nvinfo : EIATTR_PARAM_CBANK
	.align		4
        /*0070*/ 	.byte	0x04, 0x0a
        /*0072*/ 	.short	(.L_27 - .L_26)
	.align		4
.L_26:
        /*0074*/ 	.word	index@(.nv.constant0._Z9mergeSortPjS_jj)
        /*0078*/ 	.short	0x0380
        /*007a*/ 	.short	0x0018


	//----- nvinfo : EIATTR_SW_WAR
	.align		4
.L_27:
        /*007c*/ 	.byte	0x04, 0x36
        /*007e*/ 	.short	(.L_29 - .L_28)
.L_28:
        /*0080*/ 	.word	0x00000008
.L_29:


//--------------------- .nv.info._Z3bitPjS_jj     --------------------------
	.section	.nv.info._Z3bitPjS_jj,"",@"SHT_CUDA_INFO"
	.sectionflags	@""
	.align	4


	//----- nvinfo : EIATTR_CUDA_API_VERSION
	.align		4
        /*0000*/ 	.byte	0x04, 0x37
        /*0002*/ 	.short	(.L_31 - .L_30)
.L_30:
        /*0004*/ 	.word	0x00000082


	//----- nvinfo : EIATTR_KPARAM_INFO
	.align		4
.L_31:
        /*0008*/ 	.byte	0x04, 0x17
        /*000a*/ 	.short	(.L_33 - .L_32)
.L_32:
        /*000c*/ 	.word	0x00000000
        /*0010*/ 	.short	0x0003
        /*0012*/ 	.short	0x0014
        /*0014*/ 	.byte	0x00, 0xf0, 0x11, 0x00


	//----- nvinfo : EIATTR_KPARAM_INFO
	.align		4
.L_33:
        /*0018*/ 	.byte	0x04, 0x17
        /*001a*/ 	.short	(.L_35 - .L_34)
.L_34:
        /*001c*/ 	.word	0x00000000
        /*0020*/ 	.short	0x0002
        /*0022*/ 	.short	0x0010
        /*0024*/ 	.byte	0x00, 0xf0, 0x11, 0x00


	//----- nvinfo : EIATTR_KPARAM_INFO
	.align		4
.L_35:
        /*0028*/ 	.byte	0x04, 0x17
        /*002a*/ 	.short	(.L_37 - .L_36)
.L_36:
        /*002c*/ 	.word	0x00000000
        /*0030*/ 	.short	0x0001
        /*0032*/ 	.short	0x0008
        /*0034*/ 	.byte	0x00, 0xf5, 0x21, 0x00


	//----- nvinfo : EIATTR_KPARAM_INFO
	.align		4
.L_37:
        /*0038*/ 	.byte	0x04, 0x17
        /*003a*/ 	.short	(.L_39 - .L_38)
.L_38:
        /*003c*/ 	.word	0x00000000
        /*0040*/ 	.short	0x0000
        /*0042*/ 	.short	0x0000
        /*0044*/ 	.byte	0x00, 0xf5, 0x21, 0x00


	//----- nvinfo : EIATTR_SPARSE_MMA_MASK
	.align		4
.L_39:
        /*0048*/ 	.byte	0x03, 0x50
        /*004a*/ 	.short	0x0000


	//----- nvinfo : EIATTR_MAXREG_COUNT
	.align		4
        /*004c*/ 	.byte	0x03, 0x1b
        /*004e*/ 	.short	0x00ff


	//----- nvinfo : EIATTR_MERCURY_ISA_VERSION
	.align		4
        /*0050*/ 	.byte	0x03, 0x5f
        /*0052*/ 	.short	0x0101


	//----- nvinfo : EIATTR_VRC_CTA_INIT_COUNT
	.align		4
        /*0054*/ 	.byte	0x02, 0x4a
	.zero		1
	.zero		1


	//----- nvinfo : EIATTR_EXIT_INSTR_OFFSETS
	.align		4
        /*0058*/ 	.byte	0x04, 0x1c
        /*005a*/ 	.short	(.L_41 - .L_40)


	//   ....[0]....
.L_40:
        /*005c*/ 	.word	0x00000080


	//   ....[1]....
        /*0060*/ 	.word	0x00000710


	//----- nvinfo : EIATTR_CRS_STACK_SIZE
	.align		4
.L_41:
        /*0064*/ 	.byte	0x04, 0x1e
        /*0066*/ 	.short	(.L_43 - .L_42)
.L_42:
        /*0068*/ 	.word	0x00000000


	//----- nvinfo : EIATTR_CBANK_PARAM_SIZE
	.align		4
.L_43:
        /*006c*/ 	.byte	0x03, 0x19
        /*006e*/ 	.short	0x0018


	//----- nvinfo : EIATTR_PARAM_CBANK
	.align		4
        /*0070*/ 	.byte	0x04, 0x0a
        /*0072*/ 	.short	(.L_45 - .L_44)
	.align		4
.L_44:
        /*0074*/ 	.word	index@(.nv.constant0._Z3bitPjS_jj)
        /*0078*/ 	.short	0x0380
        /*007a*/ 	.short	0x0018


	//----- nvinfo : EIATTR_SW_WAR
	.align		4
.L_45:
        /*007c*/ 	.byte	0x04, 0x36
        /*007e*/ 	.short	(.L_47 - .L_46)
.L_46:
        /*0080*/ 	.word	0x00000008
.L_47:


//--------------------- .nv.callgraph             --------------------------
	.section	.nv.callgraph,"",@"SHT_CUDA_CALLGRAPH"
	.align	4
	.sectionentsize	8
	.align		4
        /*0000*/ 	.word	0x00000000
	.align		4
        /*0004*/ 	.word	0xffffffff
	.align		4
        /*0008*/ 	.word	0x00000000
	.align		4
        /*000c*/ 	.word	0xfffffffe
	.align		4
        /*0010*/ 	.word	0x00000000
	.align		4
        /*0014*/ 	.word	0xfffffffd
	.align		4
        /*0018*/ 	.word	0x00000000
	.align		4
        /*001c*/ 	.word	0xfffffffc


//--------------------- .text._Z9mergeSortPjS_jj  --------------------------
	.section	.text._Z9mergeSortPjS_jj,"ax",@progbits
	.align	128
        .global         _Z9mergeSortPjS_jj
        .type           _Z9mergeSortPjS_jj,@function
        .size           _Z9mergeSortPjS_jj,(.L_x_29 - _Z9mergeSortPjS_jj)
        .other          _Z9mergeSortPjS_jj,@"STO_CUDA_ENTRY STV_DEFAULT"
_Z9mergeSortPjS_jj:
.text._Z9mergeSortPjS_jj:
[----:B------:R-:W0:Y:S01]  /*0000*/  LDC R1, c[0x0][0x37c] ;  /* 0x0000df00ff017b82 */ /* 0x000e220000000800 */
[----:B------:R-:W1:Y:S07]  /*0010*/  S2R R3, SR_TID.X ;  /* 0x0000000000037919 */ /* 0x000e6e0000002100 */
[----:B------:R-:W1:Y:S01]  /*0020*/  S2UR UR4, SR_CTAID.X ;  /* 0x00000000000479c3 */ /* 0x000e620000002500 */
[----:B------:R-:W2:Y:S01]  /*0030*/  LDCU UR5, c[0x0][0x390] ;  /* 0x00007200ff0577ac */ /* 0x000ea20008000800 */
[----:B0-----:R-:W-:-:S06]  /*0040*/  IADD3 R1, PT, PT, R1, -0x13880, RZ ;  /* 0xfffec78001017810 */ /* 0x001fcc0007ffe0ff */
[----:B------:R-:W1:Y:S02]  /*0050*/  LDC R0, c[0x0][0x360] ;  /* 0x0000d800ff007b82 */ /* 0x000e640000000800 */
[----:B-1----:R-:W-:-:S05]  /*0060*/  IMAD R0, R0, UR4, R3 ;  /* 0x0000000400007c24 */ /* 0x002fca000f8e0203 */
[----:B--2---:R-:W-:-:S13]  /*0070*/  ISETP.GE.U32.AND P0, PT, R0, UR5, PT ;  /* 0x0000000500007c0c */ /* 0x004fda000bf06070 */
[----:B------:R-:W-:Y:S05]  /*0080*/  @P0 EXIT ;  /* 0x000000000000094d */ /* 0x000fea0003800000 */
[----:B------:R-:W0:Y:S01]  /*0090*/  LDC R5, c[0x0][0x394] ;  /* 0x0000e500ff057b82 */ /* 0x000e220000000800 */
[----:B------:R-:W1:Y:S01]  /*00a0*/  LDCU.64 UR4, c[0x0][0x358] ;  /* 0x00006b00ff0477ac */ /* 0x000e620008000a00 */
[----:B------:R-:W-:Y:S02]  /*00b0*/  HFMA2 R3, -RZ, RZ, 0, 0 ;  /* 0x00000000ff037431 */ /* 0x000fe400000001ff */
[C---:B0-----:R-:W-:Y:S01]  /*00c0*/  IMAD.SHL.U32 R2, R5.reuse, 0x2, RZ ;  /* 0x0000000205027824 */ /* 0x041fe200078e00ff */
[----:B------:R-:W-:-:S04]  /*00d0*/  ISETP.NE.AND P0, PT, R5, RZ, PT ;  /* 0x000000ff0500720c */ /* 0x000fc80003f05270 */
[----:B------:R-:W-:-:S13]  /*00e0*/  ISETP.LT.U32.OR P0, PT, R2, 0x3, !P0 ;  /* 0x000000030200780c */ /* 0x000fda0004701470 */
[----:B-1----:R-:W-:Y:S05]  /*00f0*/  @P0 BRA `(.L_x_0) ;  /* 0x0000001000600947 */ /* 0x002fea0003800000 */
[----:B------:R-:W-:Y:S01]  /*0100*/  IMAD R4, R0, R5, -0x1 ;  /* 0xffffffff00047424 */ /* 0x000fe200078e0205 */
[----:B------:R-:W-:Y:S01]  /*0110*/  MOV R3, RZ ;  /* 0x000000ff00037202 */ /* 0x000fe20000000f00 */
[----:B------:R-:W-:-:S07]  /*0120*/  IMAD.MOV.U32 R5, RZ, RZ, 0x2 ;  /* 0x00000002ff057424 */ /* 0x000fce00078e00ff */
.L_x_13:
[----:B------:R-:W-:-:S04]  /*0130*/  SHF.R.U32.HI R6, RZ, 0x1, R5 ;  /* 0x00000001ff067819 */ /* 0x000fc80000011605 */
[C---:B------:R-:W-:Y:S02]  /*0140*/  LOP3.LUT R7, R6.reuse, 0xf, RZ, 0xc0, !PT ;  /* 0x0000000f06077812 */ /* 0x040fe400078ec0ff */
[C---:B------:R-:W-:Y:S02]  /*0150*/  LOP3.LUT R8, R6.reuse, 0x7, RZ, 0xc0, !PT ;  /* 0x0000000706087812 */ /* 0x040fe400078ec0ff */
[----:B------:R-:W-:Y:S01]  /*0160*/  LOP3.LUT R9, R6, 0x7ffffff0, RZ, 0xc0, !PT ;  /* 0x7ffffff006097812 */ /* 0x000fe200078ec0ff */
[----:B------:R-:W-:Y:S01]  /*0170*/  VIADD R7, R7, 0xffffffff ;  /* 0xffffffff07077836 */ /* 0x000fe20000000000 */
[----:B------:R-:W-:Y:S02]  /*0180*/  IADD3 R8, PT, PT, R8, -0x1, RZ ;  /* 0xffffffff08087810 */ /* 0x000fe40007ffe0ff */
[----:B------:R-:W-:Y:S02]  /*0190*/  IADD3 R9, PT, PT, -R9, RZ, RZ ;  /* 0x000000ff09097210 */ /* 0x000fe40007ffe1ff */
[----:B------:R-:W-:Y:S01]  /*01a0*/  ISETP.GE.U32.AND P2, PT, R7, 0x7, PT ;  /* 0x000000070700780c */ /* 0x000fe20003f46070 */
[----:B------:R-:W-:Y:S01]  /*01b0*/  IMAD.MOV.U32 R7, RZ, RZ, RZ ;  /* 0x000000ffff077224 */ /* 0x000fe200078e00ff */
[----:B------:R-:W-:-:S02]  /*01c0*/  ISETP.GE.U32.AND P3, PT, R8, 0x3, PT ;  /* 0x000000030800780c */ /* 0x000fc40003f66070 */
[----:B01----:R-:W-:-:S11]  /*01d0*/  LOP3.LUT R8, R6, 0x3, RZ, 0xc0, !PT ;  /* 0x0000000306087812 */ /* 0x003fd600078ec0ff */
.L_x_12:
[----:B0-----:R-:W0:Y:S01]  /*01e0*/  LDCU UR6, c[0x0][0x394] ;  /* 0x00007280ff0677ac */ /* 0x001e220008000800 */
[----:B-1----:R-:W-:Y:S01]  /*01f0*/  IMAD.IADD R12, R7, 0x1, R5 ;  /* 0x00000001070c7824 */ /* 0x002fe200078e0205 */
[----:B------:R-:W-:Y:S01]  /*0200*/  IADD3 R10, PT, PT, R6, R7, RZ ;  /* 0x00000007060a7210 */ /* 0x000fe20007ffe0ff */
[----:B------:R-:W-:-:S03]  /*0210*/  IMAD.MOV.U32 R21, RZ, RZ, R7 ;  /* 0x000000ffff157224 */ /* 0x000fc600078e0007 */
[----:B------:R-:W-:Y:S02]  /*0220*/  MOV R7, R12 ;  /* 0x0000000c00077202 */ /* 0x000fe40000000f00 */
[C---:B0-----:R-:W-:Y:S02]  /*0230*/  VIMNMX.U32 R11, PT, PT, R12.reuse, UR6, PT ;  /* 0x000000060c0b7c48 */ /* 0x041fe4000bfe0000 */
[----:B------:R-:W-:Y:S02]  /*0240*/  ISETP.GE.U32.AND P4, PT, R12, UR6, PT ;  /* 0x000000060c007c0c */ /* 0x000fe4000bf86070 */
[----:B------:R-:W-:-:S13]  /*0250*/  ISETP.GE.U32.AND P0, PT, R10, R11, PT ;  /* 0x0000000b0a00720c */ /* 0x000fda0003f06070 */
[----:B------:R-:W-:Y:S05]  /*0260*/  @P0 BRA `(.L_x_1) ;  /* 0x0000000c00f40947 */ /* 0x000fea0003800000 */
[----:B------:R-:W-:-:S13]  /*0270*/  ISETP.GE.U32.AND P0, PT, R21, R10, PT ;  /* 0x0000000a1500720c */ /* 0x000fda0003f06070 */
[----:B------:R-:W-:Y:S05]  /*0280*/  @P0 BRA `(.L_x_2) ;  /* 0x0000000800780947 */ /* 0x000fea0003800000 */
[----:B------:R-:W-:Y:S01]  /*0290*/  VIADD R12, R6, 0xffffffff ;  /* 0xffffffff060c7836 */ /* 0x000fe20000000000 */
[----:B------:R-:W-:-:S04]  /*02a0*/  MOV R20, R21 ;  /* 0x0000001500147202 */ /* 0x000fc80000000f00 */
[----:B------:R-:W-:-:S13]  /*02b0*/  ISETP.GE.U32.AND P0, PT, R12, 0xf, PT ;  /* 0x0000000f0c00780c */ /* 0x000fda0003f06070 */
[----:B------:R-:W-:Y:S05]  /*02c0*/  @!P0 BRA `(.L_x_3) ;  /* 0x00000004002c8947 */ /* 0x000fea0003800000 */
[----:B------:R-:W-:Y:S01]  /*02d0*/  VIADD R20, R21, 0x7 ;  /* 0x0000000715147836 */ /* 0x000fe20000000000 */
[----:B------:R-:W-:Y:S01]  /*02e0*/  MOV R22, R9 ;  /* 0x0000000900167202 */ /* 0x000fe20000000f00 */
[----:B------:R-:W-:-:S07]  /*02f0*/  IMAD R23, R0, UR6, R21 ;  /* 0x0000000600177c24 */ /* 0x000fce000f8e0215 */
.L_x_4:
[----:B0-----:R-:W0:Y:S01]  /*0300*/  LDC.64 R12, c[0x0][0x388] ;  /* 0x0000e200ff0c7b82 */ /* 0x001e220000000a00 */
[C---:B------:R-:W-:Y:S01]  /*0310*/  IADD3 R19, PT, PT, R23.reuse, 0x2, RZ ;  /* 0x0000000217137810 */ /* 0x040fe20007ffe0ff */
[C---:B------:R-:W-:Y:S02]  /*0320*/  VIADD R17, R23.reuse, 0x1 ;  /* 0x0000000117117836 */ /* 0x040fe40000000000 */
[----:B0-----:R-:W-:-:S04]  /*0330*/  IMAD.WIDE.U32 R14, R23, 0x4, R12 ;  /* 0x00000004170e7825 */ /* 0x001fc800078e000c */
[--C-:B------:R-:W-:Y:S01]  /*0340*/  IMAD.WIDE.U32 R18, R19, 0x4, R12.reuse ;  /* 0x0000000413127825 */ /* 0x100fe200078e000c */
[----:B------:R0:W2:Y:S03]  /*0350*/  LDG.E R27, desc[UR4][R14.64] ;  /* 0x000000040e1b7981 */ /* 0x0000a6000c1e1900 */
[----:B------:R-:W-:Y:S01]  /*0360*/  IMAD.WIDE.U32 R16, R17, 0x4, R12 ;  /* 0x0000000411107825 */ /* 0x000fe200078e000c */
[----:B------:R-:W3:Y:S05]  /*0370*/  LDG.E R26, desc[UR4][R18.64] ;  /* 0x00000004121a7981 */ /* 0x000eea000c1e1900 */
[----:B------:R-:W4:Y:S01]  /*0380*/  LDG.E R17, desc[UR4][R16.64] ;  /* 0x0000000410117981 */ /* 0x000f22000c1e1900 */
[----:B------:R-:W-:-:S02]  /*0390*/  VIADD R25, R23, 0x3 ;  /* 0x0000000317197836 */ /* 0x000fc40000000000 */
[----:B------:R-:W-:Y:S02]  /*03a0*/  VIADD R24, R20, 0xfffffff9 ;  /* 0xfffffff914187836 */ /* 0x000fe40000000000 */
[----:B0-----:R-:W-:-:S03]  /*03b0*/  IMAD.WIDE.U32 R14, R25, 0x4, R12 ;  /* 0x00000004190e7825 */ /* 0x001fc600078e000c */
[----:B------:R-:W-:Y:S02]  /*03c0*/  LEA R24, R24, R1, 0x2 ;  /* 0x0000000118187211 */ /* 0x000fe400078e10ff */
[----:B------:R0:W5:Y:S01]  /*03d0*/  LDG.E R25, desc[UR4][R14.64] ;  /* 0x000000040e197981 */ /* 0x000162000c1e1900 */
[C---:B------:R-:W-:Y:S02]  /*03e0*/  IADD3 R29, PT, PT, R23.reuse, 0x4, RZ ;  /* 0x00000004171d7810 */ /* 0x040fe40007ffe0ff */
[C---:B0-----:R-:W-:Y:S01]  /*03f0*/  IADD3 R15, PT, PT, R23.reuse, 0x6, RZ ;  /* 0x00000006170f7810 */ /* 0x041fe20007ffe0ff */
[----:B------:R-:W-:-:S04]  /*0400*/  VIADD R28, R23, 0x5 ;  /* 0x00000005171c7836 */ /* 0x000fc80000000000 */
[----:B------:R-:W-:-:S05]  /*0410*/  IMAD.WIDE.U32 R18, R28, 0x4, R12 ;  /* 0x000000041c127825 */ /* 0x000fca00078e000c */
[----:B------:R-:W5:Y:S04]  /*0420*/  LDG.E R28, desc[UR4][R18.64] ;  /* 0x00000004121c7981 */ /* 0x000f68000c1e1900 */
[----:B--2---:R-:W-:Y:S04]  /*0430*/  STL [R24], R27 ;  /* 0x0000001b18007387 */ /* 0x004fe80000100800 */
[----:B---3--:R0:W-:Y:S04]  /*0440*/  STL [R24+0x8], R26 ;  /* 0x0000081a18007387 */ /* 0x0081e80000100800 */
[----:B----4-:R1:W-:Y:S01]  /*0450*/  STL [R24+0x4], R17 ;  /* 0x0000041118007387 */ /* 0x0103e20000100800 */
[----:B0-----:R-:W-:-:S04]  /*0460*/  IMAD.WIDE.U32 R26, R15, 0x4, R12 ;  /* 0x000000040f1a7825 */ /* 0x001fc800078e000c */
[----:B------:R-:W-:Y:S02]  /*0470*/  VIADD R15, R23, 0x7 ;  /* 0x00000007170f7836 */ /* 0x000fe40000000000 */
[--C-:B-1----:R-:W-:Y:S01]  /*0480*/  IMAD.WIDE.U32 R16, R29, 0x4, R12.reuse ;  /* 0x000000041d107825 */ /* 0x102fe200078e000c */
[----:B------:R-:W2:Y:S03]  /*0490*/  LDG.E R27, desc[UR4][R26.64] ;  /* 0x000000041a1b7981 */ /* 0x000ea6000c1e1900 */
[----:B------:R-:W-:Y:S01]  /*04a0*/  IMAD.WIDE.U32 R14, R15, 0x4, R12 ;  /* 0x000000040f0e7825 */ /* 0x000fe200078e000c */
[----:B------:R0:W3:Y:S05]  /*04b0*/  LDG.E R29, desc[UR4][R16.64] ;  /* 0x00000004101d7981 */ /* 0x0000ea000c1e1900 */
[----:B------:R1:W4:Y:S01]  /*04c0*/  LDG.E R15, desc[UR4][R14.64] ;  /* 0x000000040e0f7981 */ /* 0x000322000c1e1900 */
[----:B0-----:R-:W-:-:S05]  /*04d0*/  IADD3 R17, PT, PT, R23, 0x8, RZ ;  /* 0x0000000817117810 */ /* 0x001fca0007ffe0ff */
[----:B------:R-:W-:-:S06]  /*04e0*/  IMAD.WIDE.U32 R16, R17, 0x4, R12 ;  /* 0x0000000411107825 */ /* 0x000fcc00078e000c */
[----:B------:R-:W2:Y:S01]  /*04f0*/  LDG.E R17, desc[UR4][R16.64] ;  /* 0x0000000410117981 */ /* 0x000ea2000c1e1900 */
[C---:B------:R-:W-:Y:S01]  /*0500*/  VIADD R19, R23.reuse, 0x9 ;  /* 0x0000000917137836 */ /* 0x040fe20000000000 */
[----:B-1----:R-:W-:-:S03]  /*0510*/  IADD3 R14, PT, PT, R23, 0xa, RZ ;  /* 0x0000000a170e7810 */ /* 0x002fc60007ffe0ff */
[----:B------:R-:W-:-:S05]  /*0520*/  IMAD.WIDE.U32 R18, R19, 0x4, R12 ;  /* 0x0000000413127825 */ /* 0x000fca00078e000c */
[----:B------:R0:W2:Y:S02]  /*0530*/  LDG.E R26, desc[UR4][R18.64] ;  /* 0x00000004121a7981 */ /* 0x0000a4000c1e1900 */
[----:B0-----:R-:W-:-:S04]  /*0540*/  IMAD.WIDE.U32 R18, R14, 0x4, R12 ;  /* 0x000000040e127825 */ /* 0x001fc800078e000c */
[C---:B------:R-:W-:Y:S01]  /*0550*/  VIADD R14, R23.reuse, 0xb ;  /* 0x0000000b170e7836 */ /* 0x040fe20000000000 */
[----:B-----5:R0:W-:Y:S01]  /*0560*/  STL [R24+0xc], R25 ;  /* 0x00000c1918007387 */ /* 0x0201e20000100800 */
[----:B------:R-:W-:-:S03]  /*0570*/  IADD3 R16, PT, PT, R23, 0xc, RZ ;  /* 0x0000000c17107810 */ /* 0x000fc60007ffe0ff */
[----:B------:R-:W-:Y:S04]  /*0580*/  STL [R24+0x14], R28 ;  /* 0x0000141c18007387 */ /* 0x000fe80000100800 */
[----:B0-----:R0:W5:Y:S04]  /*0590*/  LDG.E R25, desc[UR4][R18.64] ;  /* 0x0000000412197981 */ /* 0x001168000c1e1900 */
[----:B---3--:R1:W-:Y:S04]  /*05a0*/  STL [R24+0x10], R29 ;  /* 0x0000101d18007387 */ /* 0x0083e80000100800 */
[----:B----4-:R3:W-:Y:S01]  /*05b0*/  STL [R24+0x1c], R15 ;  /* 0x00001c0f18007387 */ /* 0x0107e20000100800 */
[----:B-1----:R-:W-:-:S02]  /*05c0*/  VIADD R29, R23, 0xd ;  /* 0x0000000d171d7836 */ /* 0x002fc40000000000 */
[----:B---3--:R-:W-:-:S04]  /*05d0*/  IMAD.WIDE.U32 R14, R14, 0x4, R12 ;  /* 0x000000040e0e7825 */ /* 0x008fc800078e000c */
[--C-:B0-----:R-:W-:Y:S01]  /*05e0*/  IMAD.WIDE.U32 R18, R29, 0x4, R12.reuse ;  /* 0x000000041d127825 */ /* 0x101fe200078e000c */
[----:B------:R-:W-:Y:S01]  /*05f0*/  IADD3 R29, PT, PT, R23, 0xe, RZ ;  /* 0x0000000e171d7810 */ /* 0x000fe20007ffe0ff */
[----:B------:R0:W3:Y:S04]  /*0600*/  LDG.E R14, desc[UR4][R14.64] ;  /* 0x000000040e0e7981 */ /* 0x0000e8000c1e1900 */
[----:B--2---:R1:W-:Y:S01]  /*0610*/  STL [R24+0x20], R17 ;  /* 0x0000201118007387 */ /* 0x0043e20000100800 */
[----:B------:R-:W-:-:S03]  /*0620*/  IMAD.WIDE.U32 R28, R29, 0x4, R12 ;  /* 0x000000041d1c7825 */ /* 0x000fc600078e000c */
[----:B------:R2:W-:Y:S01]  /*0630*/  STL [R24+0x18], R27 ;  /* 0x0000181b18007387 */ /* 0x0005e20000100800 */
[----:B0-----:R-:W-:-:S03]  /*0640*/  VIADD R15, R23, 0xf ;  /* 0x0000000f170f7836 */ /* 0x001fc60000000000 */
[----:B------:R-:W4:Y:S01]  /*0650*/  LDG.E R19, desc[UR4][R18.64] ;  /* 0x0000000412137981 */ /* 0x000f22000c1e1900 */
[----:B-1----:R-:W-:-:S03]  /*0660*/  IMAD.WIDE.U32 R16, R16, 0x4, R12 ;  /* 0x0000000410107825 */ /* 0x002fc600078e000c */
[----:B------:R-:W4:Y:S01]  /*0670*/  LDG.E R29, desc[UR4][R28.64] ;  /* 0x000000041c1d7981 */ /* 0x000f22000c1e1900 */
[----:B------:R-:W-:-:S03]  /*0680*/  IMAD.WIDE.U32 R12, R15, 0x4, R12 ;  /* 0x000000040f0c7825 */ /* 0x000fc600078e000c */
[----:B--2---:R-:W2:Y:S04]  /*0690*/  LDG.E R27, desc[UR4][R16.64] ;  /* 0x00000004101b7981 */ /* 0x004ea8000c1e1900 */
[----:B------:R-:W2:Y:S01]  /*06a0*/  LDG.E R13, desc[UR4][R12.64] ;  /* 0x000000040c0d7981 */ /* 0x000ea2000c1e1900 */
[----:B------:R-:W-:-:S03]  /*06b0*/  IADD3 R22, PT, PT, R22, 0x10, RZ ;  /* 0x0000001016167810 */ /* 0x000fc60007ffe0ff */
[----:B------:R0:W-:Y:S01]  /*06c0*/  STL [R24+0x24], R26 ;  /* 0x0000241a18007387 */ /* 0x0001e20000100800 */
[----:B------:R-:W-:-:S03]  /*06d0*/  ISETP.NE.AND P0, PT, R22, RZ, PT ;  /* 0x000000ff1600720c */ /* 0x000fc60003f05270 */
[----:B-----5:R0:W-:Y:S01]  /*06e0*/  STL [R24+0x28], R25 ;  /* 0x0000281918007387 */ /* 0x0201e20000100800 */
[----:B------:R-:W-:Y:S01]  /*06f0*/  VIADD R20, R20, 0x10 ;  /* 0x0000001014147836 */ /* 0x000fe20000000000 */
[----:B------:R-:W-:Y:S02]  /*0700*/  IADD3 R23, PT, PT, R23, 0x10, RZ ;  /* 0x0000001017177810 */ /* 0x000fe40007ffe0ff */
[----:B---3--:R0:W-:Y:S04]  /*0710*/  STL [R24+0x2c], R14 ;  /* 0x00002c0e18007387 */ /* 0x0081e80000100800 */
[----:B----4-:R0:W-:Y:S04]  /*0720*/  STL [R24+0x34], R19 ;  /* 0x0000341318007387 */ /* 0x0101e80000100800 */
[----:B------:R0:W-:Y:S04]  /*0730*/  STL [R24+0x38], R29 ;  /* 0x0000381d18007387 */ /* 0x0001e80000100800 */
[----:B--2---:R0:W-:Y:S04]  /*0740*/  STL [R24+0x30], R27 ;  /* 0x0000301b18007387 */ /* 0x0041e80000100800 */
[----:B------:R0:W-:Y:S01]  /*0750*/  STL [R24+0x3c], R13 ;  /* 0x00003c0d18007387 */ /* 0x0001e20000100800 */
[----:B------:R-:W-:Y:S05]  /*0760*/  @P0 BRA `(.L_x_4) ;  /* 0xfffffff800e40947 */ /* 0x000fea000383ffff */
[----:B------:R-:W-:-:S07]  /*0770*/  VIADD R20, R20, 0xfffffff9 ;  /* 0xfffffff914147836 */ /* 0x000fce0000000000 */
.L_x_3:
[----:B------:R-:W-:-:S13]  /*0780*/  LOP3.LUT P0, RZ, R5, 0x1e, RZ, 0xc0, !PT ;  /* 0x0000001e05ff7812 */ /* 0x000fda000780c0ff */
[----:B------:R-:W-:Y:S05]  /*0790*/  @!P0 BRA `(.L_x_2) ;  /* 0x0000000400348947 */ /* 0x000fea0003800000 */
[----:B------:R-:W-:Y:S01]  /*07a0*/  LOP3.LUT P0, RZ, R5, 0xe, RZ, 0xc0, !PT ;  /* 0x0000000e05ff7812 */ /* 0x000fe2000780c0ff */
[----:B------:R-:W-:-:S12]  /*07b0*/  @!P2 BRA `(.L_x_5) ;  /* 0x00000000008ca947 */ /* 0x000fd80003800000 */
[----:B0-----:R-:W0:Y:S01]  /*07c0*/  LDC.64 R12, c[0x0][0x388] ;  /* 0x0000e200ff0c7b82 */ /* 0x001e220000000a00 */
[----:B------:R-:W-:-:S04]  /*07d0*/  IMAD R23, R0, UR6, R20 ;  /* 0x0000000600177c24 */ /* 0x000fc8000f8e0214 */
[C---:B------:R-:W-:Y:S01]  /*07e0*/  VIADD R17, R23.reuse, 0x2 ;  /* 0x0000000217117836 */ /* 0x040fe20000000000 */
[C---:B------:R-:W-:Y:S01]  /*07f0*/  IADD3 R19, PT, PT, R23.reuse, 0x1, RZ ;  /* 0x0000000117137810 */ /* 0x040fe20007ffe0ff */
[C---:B------:R-:W-:Y:S01]  /*0800*/  VIADD R29, R23.reuse, 0x4 ;  /* 0x00000004171d7836 */ /* 0x040fe20000000000 */
[C---:B------:R-:W-:Y:S01]  /*0810*/  IADD3 R15, PT, PT, R23.reuse, 0x3, RZ ;  /* 0x00000003170f7810 */ /* 0x040fe20007ffe0ff */
[C---:B------:R-:W-:Y:S01]  /*0820*/  VIADD R22, R23.reuse, 0x6 ;  /* 0x0000000617167836 */ /* 0x040fe20000000000 */
[C---:B------:R-:W-:Y:S01]  /*0830*/  IADD3 R25, PT, PT, R23.reuse, 0x5, RZ ;  /* 0x0000000517197810 */ /* 0x040fe20007ffe0ff */
[----:B0-----:R-:W-:-:S06]  /*0840*/  IMAD.WIDE.U32 R26, R23, 0x4, R12 ;  /* 0x00000004171a7825 */ /* 0x001fcc00078e000c */
[----:B------:R0:W2:Y:S01]  /*0850*/  LDG.E R26, desc[UR4][R26.64] ;  /* 0x000000041a1a7981 */ /* 0x0000a2000c1e1900 */
[----:B------:R-:W-:-:S04]  /*0860*/  IMAD.WIDE.U32 R18, R19, 0x4, R12 ;  /* 0x0000000413127825 */ /* 0x000fc800078e000c */
[--C-:B------:R-:W-:Y:S02]  /*0870*/  IMAD.WIDE.U32 R16, R17, 0x4, R12.reuse ;  /* 0x0000000411107825 */ /* 0x100fe400078e000c */
[----:B------:R-:W3:Y:S02]  /*0880*/  LDG.E R18, desc[UR4][R18.64] ;  /* 0x0000000412127981 */ /* 0x000ee4000c1e1900 */
[--C-:B------:R-:W-:Y:S01]  /*0890*/  IMAD.WIDE.U32 R14, R15, 0x4, R12.reuse ;  /* 0x000000040f0e7825 */ /* 0x100fe200078e000c */
[----:B0-----:R-:W-:Y:S01]  /*08a0*/  IADD3 R27, PT, PT, R23, 0x7, RZ ;  /* 0x00000007171b7810 */ /* 0x001fe20007ffe0ff */
[----:B------:R-:W4:Y:S02]  /*08b0*/  LDG.E R16, desc[UR4][R16.64] ;  /* 0x0000000410107981 */ /* 0x000f24000c1e1900 */
[--C-:B------:R-:W-:Y:S02]  /*08c0*/  IMAD.WIDE.U32 R28, R29, 0x4, R12.reuse ;  /* 0x000000041d1c7825 */ /* 0x100fe400078e000c */
[----:B------:R0:W5:Y:S02]  /*08d0*/  LDG.E R14, desc[UR4][R14.64] ;  /* 0x000000040e0e7981 */ /* 0x000164000c1e1900 */
[----:B------:R-:W-:-:S02]  /*08e0*/  IMAD.WIDE.U32 R24, R25, 0x4, R12 ;  /* 0x0000000419187825 */ /* 0x000fc400078e000c */
[----:B------:R-:W5:Y:S02]  /*08f0*/  LDG.E R28, desc[UR4][R28.64] ;  /* 0x000000041c1c7981 */ /* 0x000f64000c1e1900 */
[--C-:B------:R-:W-:Y:S02]  /*0900*/  IMAD.WIDE.U32 R22, R22, 0x4, R12.reuse ;  /* 0x0000000416167825 */ /* 0x100fe400078e000c */
[----:B------:R-:W5:Y:S02]  /*0910*/  LDG.E R24, desc[UR4][R24.64] ;  /* 0x0000000418187981 */ /* 0x000f64000c1e1900 */
[----:B------:R-:W-:Y:S02]  /*0920*/  IMAD.WIDE.U32 R12, R27, 0x4, R12 ;  /* 0x000000041b0c7825 */ /* 0x000fe400078e000c */
[----:B------:R-:W5:Y:S04]  /*0930*/  LDG.E R22, desc[UR4][R22.64] ;  /* 0x0000000416167981 */ /* 0x000f68000c1e1900 */
[----:B------:R-:W5:Y:S01]  /*0940*/  LDG.E R12, desc[UR4][R12.64] ;  /* 0x000000040c0c7981 */ /* 0x000f62000c1e1900 */
[C---:B0-----:R-:W-:Y:S01]  /*0950*/  IMAD R15, R20.reuse, 0x4, R1 ;  /* 0x00000004140f7824 */ /* 0x041fe200078e0201 */
[----:B------:R-:W-:-:S04]  /*0960*/  IADD3 R20, PT, PT, R20, 0x8, RZ ;  /* 0x0000000814147810 */ /* 0x000fc80007ffe0ff */
[----:B--2---:R1:W-:Y:S04]  /*0970*/  STL [R15], R26 ;  /* 0x0000001a0f007387 */ /* 0x0043e80000100800 */
[----:B---3--:R1:W-:Y:S04]  /*0980*/  STL [R15+0x4], R18 ;  /* 0x000004120f007387 */ /* 0x0083e80000100800 */
[----:B----4-:R1:W-:Y:S04]  /*0990*/  STL [R15+0x8], R16 ;  /* 0x000008100f007387 */ /* 0x0103e80000100800 */
[----:B-----5:R1:W-:Y:S04]  /*09a0*/  STL [R15+0xc], R14 ;  /* 0x00000c0e0f007387 */ /* 0x0203e80000100800 */
[----:B------:R1:W-:Y:S04]  /*09b0*/  STL [R15+0x10], R28 ;  /* 0x0000101c0f007387 */ /* 0x0003e80000100800 */
[----:B------:R1:W-:Y:S04]  /*09c0*/  STL [R15+0x14], R24 ;  /* 0x000014180f007387 */ /* 0x0003e80000100800 */
[----:B------:R1:W-:Y:S04]  /*09d0*/  STL [R15+0x18], R22 ;  /* 0x000018160f007387 */ /* 0x0003e80000100800 */
[----:B------:R1:W-:Y:S02]  /*09e0*/  STL [R15+0x1c], R12 ;  /* 0x00001c0c0f007387 */ /* 0x0003e40000100800 */
.L_x_5:
[----:B------:R-:W-:Y:S05]  /*09f0*/  @!P0 BRA `(.L_x_2) ;  /* 0x00000000009c8947 */ /* 0x000fea0003800000 */
[----:B------:R-:W-:Y:S01]  /*0a00*/  ISETP.NE.AND P0, PT, R8, RZ, PT ;  /* 0x000000ff0800720c */ /* 0x000fe20003f05270 */
[----:B------:R-:W-:-:S12]  /*0a10*/  @!P3 BRA `(.L_x_6) ;  /* 0x00000000004cb947 */ /* 0x000fd80003800000 */
[----:B01----:R-:W0:Y:S01]  /*0a20*/  LDC.64 R12, c[0x0][0x388] ;  /* 0x0000e200ff0c7b82 */ /* 0x003e220000000a00 */
[----:B------:R-:W-:-:S04]  /*0a30*/  IMAD R19, R0, UR6, R20 ;  /* 0x0000000600137c24 */ /* 0x000fc8000f8e0214 */
[C---:B------:R-:W-:Y:S01]  /*0a40*/  VIADD R17, R19.reuse, 0x1 ;  /* 0x0000000113117836 */ /* 0x040fe20000000000 */
[C---:B------:R-:W-:Y:S01]  /*0a50*/  IADD3 R15, PT, PT, R19.reuse, 0x2, RZ ;  /* 0x00000002130f7810 */ /* 0x040fe20007ffe0ff */
[C---:B------:R-:W-:Y:S02]  /*0a60*/  VIADD R23, R19.reuse, 0x3 ;  /* 0x0000000313177836 */ /* 0x040fe40000000000 */
[----:B0-----:R-:W-:-:S04]  /*0a70*/  IMAD.WIDE.U32 R18, R19, 0x4, R12 ;  /* 0x0000000413127825 */ /* 0x001fc800078e000c */
[--C-:B------:R-:W-:Y:S02]  /*0a80*/  IMAD.WIDE.U32 R16, R17, 0x4, R12.reuse ;  /* 0x0000000411107825 */ /* 0x100fe400078e000c */
[----:B------:R-:W2:Y:S02]  /*0a90*/  LDG.E R18, desc[UR4][R18.64] ;  /* 0x0000000412127981 */ /* 0x000ea4000c1e1900 */
[--C-:B------:R-:W-:Y:S02]  /*0aa0*/  IMAD.WIDE.U32 R14, R15, 0x4, R12.reuse ;  /* 0x000000040f0e7825 */ /* 0x100fe400078e000c */
[----:B------:R-:W3:Y:S02]  /*0ab0*/  LDG.E R16, desc[UR4][R16.64] ;  /* 0x0000000410107981 */ /* 0x000ee4000c1e1900 */
[----:B------:R-:W-:Y:S02]  /*0ac0*/  IMAD.WIDE.U32 R12, R23, 0x4, R12 ;  /* 0x00000004170c7825 */ /* 0x000fe400078e000c */
[----:B------:R-:W4:Y:S04]  /*0ad0*/  LDG.E R14, desc[UR4][R14.64] ;  /* 0x000000040e0e7981 */ /* 0x000f28000c1e1900 */
[----:B------:R-:W5:Y:S01]  /*0ae0*/  LDG.E R12, desc[UR4][R12.64] ;  /* 0x000000040c0c7981 */ /* 0x000f62000c1e1900 */
[C---:B------:R-:W-:Y:S01]  /*0af0*/  LEA R23, R20.reuse, R1, 0x2 ;  /* 0x0000000114177211 */ /* 0x040fe200078e10ff */
[----:B------:R-:W-:-:S04]  /*0b00*/  VIADD R20, R20, 0x4 ;  /* 0x0000000414147836 */ /* 0x000fc80000000000 */
[----:B--2---:R2:W-:Y:S04]  /*0b10*/  STL [R23], R18 ;  /* 0x0000001217007387 */ /* 0x0045e80000100800 */
[----:B---3--:R2:W-:Y:S04]  /*0b20*/  STL [R23+0x4], R16 ;  /* 0x0000041017007387 */ /* 0x0085e80000100800 */
[----:B----4-:R2:W-:Y:S04]  /*0b30*/  STL [R23+0x8], R14 ;  /* 0x0000080e17007387 */ /* 0x0105e80000100800 */
[----:B-----5:R2:W-:Y:S02]  /*0b40*/  STL [R23+0xc], R12 ;  /* 0x00000c0c17007387 */ /* 0x0205e40000100800 */
.L_x_6:
[----:B------:R-:W-:Y:S05]  /*0b50*/  @!P0 BRA `(.L_x_2) ;  /* 0x0000000000448947 */ /* 0x000fea0003800000 */
[----:B012---:R-:W0:Y:S01]  /*0b60*/  LDC.64 R12, c[0x0][0x388] ;  /* 0x0000e200ff0c7b82 */ /* 0x007e220000000a00 */
[----:B------:R-:W-:-:S04]  /*0b70*/  IMAD R19, R0, UR6, R20 ;  /* 0x0000000600137c24 */ /* 0x000fc8000f8e0214 */
[----:B0-----:R-:W-:-:S06]  /*0b80*/  IMAD.WIDE.U32 R14, R19, 0x4, R12 ;  /* 0x00000004130e7825 */ /* 0x001fcc00078e000c */
[----:B------:R-:W2:Y:S01]  /*0b90*/  LDG.E R14, desc[UR4][R14.64] ;  /* 0x000000040e0e7981 */ /* 0x000ea2000c1e1900 */
[----:B------:R-:W-:Y:S02]  /*0ba0*/  LEA R17, R20, R1, 0x2 ;  /* 0x0000000114117211 */ /* 0x000fe400078e10ff */
[----:B------:R-:W-:-:S03]  /*0bb0*/  ISETP.NE.AND P0, PT, R8, 0x1, PT ;  /* 0x000000010800780c */ /* 0x000fc60003f05270 */
[----:B--2---:R3:W-:Y:S10]  /*0bc0*/  STL [R17], R14 ;  /* 0x0000000e11007387 */ /* 0x0047f40000100800 */
[----:B------:R-:W-:Y:S05]  /*0bd0*/  @!P0 BRA `(.L_x_2) ;  /* 0x0000000000248947 */ /* 0x000fea0003800000 */
[----:B------:R-:W-:Y:S01]  /*0be0*/  ISETP.NE.AND P0, PT, R8, 0x2, PT ;  /* 0x000000020800780c */ /* 0x000fe20003f05270 */
[----:B------:R-:W-:-:S04]  /*0bf0*/  VIADD R15, R19, 0x1 ;  /* 0x00000001130f7836 */ /* 0x000fc80000000000 */
[----:B---3--:R-:W-:-:S06]  /*0c00*/  IMAD.WIDE.U32 R14, R15, 0x4, R12 ;  /* 0x000000040f0e7825 */ /* 0x008fcc00078e000c */
[----:B------:R-:W2:Y:S02]  /*0c10*/  LDG.E R14, desc[UR4][R14.64] ;  /* 0x000000040e0e7981 */ /* 0x000ea4000c1e1900 */
[----:B------:R-:W-:-:S05]  /*0c20*/  @P0 IADD3 R19, PT, PT, R19, 0x2, RZ ;  /* 0x0000000213130810 */ /* 0x000fca0007ffe0ff */
[----:B------:R-:W-:-:S06]  /*0c30*/  @P0 IMAD.WIDE.U32 R12, R19, 0x4, R12 ;  /* 0x00000004130c0825 */ /* 0x000fcc00078e000c */
[----:B------:R-:W3:Y:S04]  /*0c40*/  @P0 LDG.E R12, desc[UR4][R12.64] ;  /* 0x000000040c0c0981 */ /* 0x000ee8000c1e1900 */
[----:B--2---:R4:W-:Y:S04]  /*0c50*/  STL [R17+0x4], R14 ;  /* 0x0000040e11007387 */ /* 0x0049e80000100800 */
[----:B---3--:R4:W-:Y:S02]  /*0c60*/  @P0 STL [R17+0x8], R12 ;  /* 0x0000080c11000387 */ /* 0x0089e40000100800 */
.L_x_2:
[----:B------:R-:W-:Y:S01]  /*0c70*/  ISETP.GE.U32.AND P5, PT, R10, R11, PT ;  /* 0x0000000b0a00720c */ /* 0x000fe20003fa6070 */
[--C-:B-1----:R-:W-:Y:S01]  /*0c80*/  IMAD.MOV.U32 R22, RZ, RZ, R10.reuse ;  /* 0x000000ffff167224 */ /* 0x102fe200078e000a */
[----:B------:R-:W-:-:S11]  /*0c90*/  IADD3 R20, PT, PT, R11, R4, R10 ;  /* 0x000000040b147210 */ /* 0x000fd60007ffe00a */
[----:B0-2-4-:R-:W0:Y:S01]  /*0ca0*/  @P5 LDC.64 R12, c[0x0][0x388] ;  /* 0x0000e200ff0c5b82 */ /* 0x015e220000000a00 */
[----:B------:R-:W-:-:S05]  /*0cb0*/  @P5 IADD3 R15, PT, PT, R20, -R22, RZ ;  /* 0x80000016140f5210 */ /* 0x000fca0007ffe0ff */
[----:B0-----:R-:W-:-:S06]  /*0cc0*/  @P5 IMAD.WIDE.U32 R12, R15, 0x4, R12 ;  /* 0x000000040f0c5825 */ /* 0x001fcc00078e000c */
[----:B------:R-:W2:Y:S01]  /*0cd0*/  @P5 LDG.E R12, desc[UR4][R12.64] ;  /* 0x000000040c0c5981 */ /* 0x000ea2000c1e1900 */
[C---:B------:R-:W-:Y:S01]  /*0ce0*/  @P5 IMAD R15, R22.reuse, 0x4, R1 ;  /* 0x00000004160f5824 */ /* 0x040fe200078e0201 */
[----:B------:R-:W-:Y:S02]  /*0cf0*/  @P5 IADD3 R22, PT, PT, R22, 0x1, RZ ;  /* 0x0000000116165810 */ /* 0x000fe40007ffe0ff */
[----:B------:R-:W-:Y:S02]  /*0d00*/  PLOP3.LUT P0, PT, P5, PT, PT, 0x8, 0x80 ;  /* 0x000000000080781c */ /* 0x000fe40002f0e170 */
[C---:B------:R-:W-:Y:S01]  /*0d10*/  ISETP.GT.U32.AND P1, PT, R11.reuse, R22, PT ;  /* 0x000000160b00720c */ /* 0x040fe20003f24070 */
[----:B---3--:R-:W-:-:S05]  /*0d20*/  IMAD.IADD R14, R11, 0x1, -R22 ;  /* 0x000000010b0e7824 */ /* 0x008fca00078e0a16 */
[----:B------:R-:W-:Y:S01]  /*0d30*/  ISETP.LE.U32.OR P1, PT, R14, 0x3, !P1 ;  /* 0x000000030e00780c */ /* 0x000fe20004f23470 */
[----:B--2---:R0:W-:-:S12]  /*0d40*/  @P5 STL [R15], R12 ;  /* 0x0000000c0f005387 */ /* 0x0041d80000100800 */
[----:B------:R-:W-:Y:S05]  /*0d50*/  @P1 BRA `(.L_x_7) ;  /* 0x0000000000741947 */ /* 0x000fea0003800000 */
[----:B0-----:R-:W0:Y:S01]  /*0d60*/  LDC.64 R12, c[0x0][0x388] ;  /* 0x0000e200ff0c7b82 */ /* 0x001e220000000a00 */
[----:B------:R-:W-:Y:S02]  /*0d70*/  PLOP3.LUT P0, PT, PT, PT, PT, 0x8, 0x80 ;  /* 0x000000000080781c */ /* 0x000fe40003f0e170 */
[----:B------:R-:W-:-:S11]  /*0d80*/  IADD3 R23, PT, PT, R11, -0x3, RZ ;  /* 0xfffffffd0b177810 */ /* 0x000fd60007ffe0ff */
.L_x_8:
[----:B------:R-:W-:Y:S01]  /*0d90*/  IADD3 R24, PT, PT, R22, 0x1, RZ ;  /* 0x0000000116187810 */ /* 0x000fe20007ffe0ff */
[----:B------:R-:W-:Y:S01]  /*0da0*/  IMAD.IADD R15, R20, 0x1, -R22 ;  /* 0x00000001140f7824 */ /* 0x000fe200078e0a16 */
[C---:B-1----:R-:W-:Y:S02]  /*0db0*/  IADD3 R25, PT, PT, R22.reuse, 0x2, RZ ;  /* 0x0000000216197810 */ /* 0x042fe40007ffe0ff */
[----:B------:R-:W-:Y:S01]  /*0dc0*/  IADD3 R26, PT, PT, R22, 0x3, RZ ;  /* 0x00000003161a7810 */ /* 0x000fe20007ffe0ff */
[----:B0-----:R-:W-:-:S03]  /*0dd0*/  IMAD.WIDE.U32 R14, R15, 0x4, R12 ;  /* 0x000000040f0e7825 */ /* 0x001fc600078e000c */
[C---:B------:R-:W-:Y:S01]  /*0de0*/  IADD3 R29, PT, PT, R20.reuse, -R26, RZ ;  /* 0x8000001a141d7210 */ /* 0x040fe20007ffe0ff */
[C---:B------:R-:W-:Y:S01]  /*0df0*/  IMAD.IADD R19, R20.reuse, 0x1, -R24 ;  /* 0x0000000114137824 */ /* 0x040fe200078e0a18 */
[----:B------:R0:W2:Y:S01]  /*0e00*/  LDG.E R27, desc[UR4][R14.64] ;  /* 0x000000040e1b7981 */ /* 0x0000a2000c1e1900 */
[----:B------:R-:W-:Y:S01]  /*0e10*/  IMAD.IADD R17, R20, 0x1, -R25 ;  /* 0x0000000114117824 */ /* 0x000fe200078e0a19 */
[----:B------:R-:W-:Y:S01]  /*0e20*/  LEA R28, R22, R1, 0x2 ;  /* 0x00000001161c7211 */ /* 0x000fe200078e10ff */
[----:B------:R-:W-:-:S04]  /*0e30*/  IMAD.WIDE.U32 R18, R19, 0x4, R12 ;  /* 0x0000000413127825 */ /* 0x000fc800078e000c */
[--C-:B------:R-:W-:Y:S02]  /*0e40*/  IMAD.WIDE.U32 R16, R17, 0x4, R12.reuse ;  /* 0x0000000411107825 */ /* 0x100fe400078e000c */
[----:B------:R-:W3:Y:S02]  /*0e50*/  LDG.E R18, desc[UR4][R18.64] ;  /* 0x0000000412127981 */ /* 0x000ee4000c1e1900 */
[----:B0-----:R-:W-:Y:S02]  /*0e60*/  IMAD.WIDE.U32 R14, R29, 0x4, R12 ;  /* 0x000000041d0e7825 */ /* 0x001fe400078e000c */
[----:B------:R-:W4:Y:S04]  /*0e70*/  LDG.E R16, desc[UR4][R16.64] ;  /* 0x0000000410107981 */ /* 0x000f28000c1e1900 */
[----:B------:R-:W5:Y:S01]  /*0e80*/  LDG.E R14, desc[UR4][R14.64] ;  /* 0x000000040e0e7981 */ /* 0x000f62000c1e1900 */
[----:B------:R-:W-:Y:S01]  /*0e90*/  LEA R29, R24, R1, 0x2 ;  /* 0x00000001181d7211 */ /* 0x000fe200078e10ff */
[----:B------:R-:W-:Y:S01]  /*0ea0*/  IMAD R25, R25, 0x4, R1 ;  /* 0x0000000419197824 */ /* 0x000fe200078e0201 */
[----:B------:R-:W-:-:S04]  /*0eb0*/  IADD3 R22, PT, PT, R22, 0x4, RZ ;  /* 0x0000000416167810 */ /* 0x000fc80007ffe0ff */
[----:B------:R-:W-:Y:S01]  /*0ec0*/  ISETP.GE.U32.AND P1, PT, R22, R23, PT ;  /* 0x000000171600720c */ /* 0x000fe20003f26070 */
[----:B--2---:R0:W-:Y:S02]  /*0ed0*/  STL [R28], R27 ;  /* 0x0000001b1c007387 */ /* 0x0041e40000100800 */
[----:B0-----:R-:W-:Y:S02]  /*0ee0*/  LEA R27, R26, R1, 0x2 ;  /* 0x000000011a1b7211 */ /* 0x001fe400078e10ff */
[----:B---3--:R1:W-:Y:S04]  /*0ef0*/  STL [R29], R18 ;  /* 0x000000121d007387 */ /* 0x0083e80000100800 */
[----:B----4-:R1:W-:Y:S04]  /*0f00*/  STL [R25], R16 ;  /* 0x0000001019007387 */ /* 0x0103e80000100800 */
[----:B-----5:R1:W-:Y:S01]  /*0f10*/  STL [R27], R14 ;  /* 0x0000000e1b007387 */ /* 0x0203e20000100800 */
[----:B------:R-:W-:Y:S05]  /*0f20*/  @!P1 BRA `(.L_x_8) ;  /* 0xfffffffc00989947 */ /* 0x000fea000383ffff */
.L_x_7:
[C---:B0-----:R-:W-:Y:S01]  /*0f30*/  IMAD.IADD R12, R11.reuse, 0x1, -R22 ;  /* 0x000000010b0c7824 */ /* 0x041fe200078e0a16 */
[C---:B------:R-:W-:Y:S02]  /*0f40*/  ISETP.GT.U32.AND P1, PT, R11.reuse, R22, PT ;  /* 0x000000160b00720c */ /* 0x040fe40003f24070 */
[----:B-1----:R-:W-:Y:S02]  /*0f50*/  IADD3 R16, PT, PT, R11, -0x1, RZ ;  /* 0xffffffff0b107810 */ /* 0x002fe40007ffe0ff */
[----:B------:R-:W-:-:S13]  /*0f60*/  ISETP.LE.U32.OR P1, PT, R12, 0x1, !P1 ;  /* 0x000000010c00780c */ /* 0x000fda0004f23470 */
[----:B------:R-:W-:Y:S05]  /*0f70*/  @P1 BRA `(.L_x_9) ;  /* 0x0000000000381947 */ /* 0x000fea0003800000 */
[----:B------:R-:W0:Y:S01]  /*0f80*/  LDC.64 R14, c[0x0][0x388] ;  /* 0x0000e200ff0e7b82 */ /* 0x000e220000000a00 */
[----:B------:R-:W-:Y:S01]  /*0f90*/  IADD3 R18, PT, PT, R22, 0x1, RZ ;  /* 0x0000000116127810 */ /* 0x000fe20007ffe0ff */
[----:B------:R-:W-:-:S03]  /*0fa0*/  IMAD.IADD R13, R20, 0x1, -R22 ;  /* 0x00000001140d7824 */ /* 0x000fc600078e0a16 */
[----:B------:R-:W-:Y:S01]  /*0fb0*/  IADD3 R17, PT, PT, R20, -R18, RZ ;  /* 0x8000001214117210 */ /* 0x000fe20007ffe0ff */
[----:B0-----:R-:W-:-:S04]  /*0fc0*/  IMAD.WIDE.U32 R12, R13, 0x4, R14 ;  /* 0x000000040d0c7825 */ /* 0x001fc800078e000e */
[----:B------:R-:W-:Y:S02]  /*0fd0*/  IMAD.WIDE.U32 R14, R17, 0x4, R14 ;  /* 0x00000004110e7825 */ /* 0x000fe400078e000e */
[----:B------:R-:W2:Y:S04]  /*0fe0*/  LDG.E R12, desc[UR4][R12.64] ;  /* 0x000000040c0c7981 */ /* 0x000ea8000c1e1900 */
[----:B------:R-:W3:Y:S01]  /*0ff0*/  LDG.E R14, desc[UR4][R14.64] ;  /* 0x000000040e0e7981 */ /* 0x000ee2000c1e1900 */
[----:B------:R-:W-:Y:S01]  /*1000*/  LEA R19, R22, R1, 0x2 ;  /* 0x0000000116137211 */ /* 0x000fe200078e10ff */
[----:B------:R-:W-:Y:S01]  /*1010*/  IMAD R17, R18, 0x4, R1 ;  /* 0x0000000412117824 */ /* 0x000fe200078e0201 */
[----:B------:R-:W-:Y:S02]  /*1020*/  PLOP3.LUT P0, PT, PT, PT, PT, 0x8, 0x80 ;  /* 0x000000000080781c */ /* 0x000fe40003f0e170 */
[----:B------:R-:W-:Y:S01]  /*1030*/  IADD3 R22, PT, PT, R22, 0x2, RZ ;  /* 0x0000000216167810 */ /* 0x000fe20007ffe0ff */
[----:B--2---:R0:W-:Y:S04]  /*1040*/  STL [R19], R12 ;  /* 0x0000000c13007387 */ /* 0x0041e80000100800 */
[----:B---3--:R0:W-:Y:S06]  /*1050*/  STL [R17], R14 ;  /* 0x0000000e11007387 */ /* 0x0081ec0000100800 */
.L_x_9:
[----:B------:R-:W-:Y:S02]  /*1060*/  ISETP.LT.U32.OR P0, PT, R22, R11, P0 ;  /* 0x0000000b1600720c */ /* 0x000fe40000701470 */
[----:B------:R-:W-:-:S11]  /*1070*/  ISETP.GT.U32.AND P1, PT, R21, R16, PT ;  /* 0x000000101500720c */ /* 0x000fd60003f24070 */
[----:B------:R-:W-:Y:S05]  /*1080*/  @!P0 BRA `(.L_x_10) ;  /* 0x0000000000188947 */ /* 0x000fea0003800000 */
[----:B0-----:R-:W0:Y:S01]  /*1090*/  LDC.64 R12, c[0x0][0x388] ;  /* 0x0000e200ff0c7b82 */ /* 0x001e220000000a00 */
[----:B------:R-:W-:-:S05]  /*10a0*/  IADD3 R11, PT, PT, R20, -R22, RZ ;  /* 0x80000016140b7210 */ /* 0x000fca0007ffe0ff */
[----:B0-----:R-:W-:-:S06]  /*10b0*/  IMAD.WIDE.U32 R12, R11, 0x4, R12 ;  /* 0x000000040b0c7825 */ /* 0x001fcc00078e000c */
[----:B------:R-:W2:Y:S01]  /*10c0*/  LDG.E R12, desc[UR4][R12.64] ;  /* 0x000000040c0c7981 */ /* 0x000ea2000c1e1900 */
[----:B------:R-:W-:-:S05]  /*10d0*/  IMAD R11, R22, 0x4, R1 ;  /* 0x00000004160b7824 */ /* 0x000fca00078e0201 */
[----:B--2---:R1:W-:Y:S02]  /*10e0*/  STL [R11], R12 ;  /* 0x0000000c0b007387 */ /* 0x0043e40000100800 */
.L_x_10:
[----:B------:R-:W-:Y:S05]  /*10f0*/  @P1 BRA `(.L_x_1) ;  /* 0x0000000000501947 */ /* 0x000fea0003800000 */
[----:B01----:R-:W0:Y:S01]  /*1100*/  LDC.64 R12, c[0x0][0x388] ;  /* 0x0000e200ff0c7b82 */ /* 0x003e220000000a00 */
[----:B------:R-:W-:Y:S01]  /*1110*/  BSSY.RECONVERGENT B0, `(.L_x_1) ;  /* 0x0000012000007945 */ /* 0x000fe20003800200 */
[----:B------:R-:W-:Y:S01]  /*1120*/  MOV R11, R21 ;  /* 0x00000015000b7202 */ /* 0x000fe20000000f00 */
[----:B------:R-:W1:Y:S06]  /*1130*/  LDCU UR6, c[0x0][0x394] ;  /* 0x00007280ff0677ac */ /* 0x000e6c0008000800 */
.L_x_11:
[----:B------:R-:W-:Y:S01]  /*1140*/  IMAD R18, R11, 0x4, R1 ;  /* 0x000000040b127824 */ /* 0x000fe200078e0201 */
[----:B------:R-:W-:-:S05]  /*1150*/  LEA R17, R16, R1, 0x2 ;  /* 0x0000000110117211 */ /* 0x000fca00078e10ff */
[----:B------:R-:W2:Y:S04]  /*1160*/  LDL R19, [R17] ;  /* 0x0000000011137983 */ /* 0x000ea80000100800 */
[----:B------:R-:W2:Y:S01]  /*1170*/  LDL R18, [R18] ;  /* 0x0000000012127983 */ /* 0x000ea20000100800 */
[----:B-1----:R-:W-:Y:S01]  /*1180*/  IMAD R15, R0, UR6, R21 ;  /* 0x00000006000f7c24 */ /* 0x002fe2000f8e0215 */
[----:B------:R-:W-:-:S03]  /*1190*/  IADD3 R21, PT, PT, R21, 0x1, RZ ;  /* 0x0000000115157810 */ /* 0x000fc60007ffe0ff */
[----:B0-----:R-:W-:Y:S01]  /*11a0*/  IMAD.WIDE.U32 R14, R15, 0x4, R12 ;  /* 0x000000040f0e7825 */ /* 0x001fe200078e000c */
[----:B--2---:R-:W-:-:S13]  /*11b0*/  ISETP.GE.U32.AND P0, PT, R19, R18, PT ;  /* 0x000000121300720c */ /* 0x004fda0003f06070 */
[----:B------:R-:W-:Y:S02]  /*11c0*/  @P0 MOV R19, R18 ;  /* 0x0000001200130202 */ /* 0x000fe40000000f00 */
[C---:B------:R-:W-:Y:S01]  /*11d0*/  @!P0 IADD3 R3, PT, PT, -R11.reuse, R3, R10 ;  /* 0x000000030b038210 */ /* 0x040fe20007ffe10a */
[----:B------:R-:W-:Y:S01]  /*11e0*/  @P0 VIADD R11, R11, 0x1 ;  /* 0x000000010b0b0836 */ /* 0x000fe20000000000 */
[----:B------:R-:W-:Y:S01]  /*11f0*/  @!P0 IADD3 R16, PT, PT, R16, -0x1, RZ ;  /* 0xffffffff10108810 */ /* 0x000fe20007ffe0ff */
[----:B------:R2:W-:Y:S03]  /*1200*/  STG.E desc[UR4][R14.64], R19 ;  /* 0x000000130e007986 */ /* 0x0005e6000c101904 */
[----:B------:R-:W-:-:S13]  /*1210*/  ISETP.GT.U32.AND P0, PT, R11, R16, PT ;  /* 0x000000100b00720c */ /* 0x000fda0003f04070 */
[----:B--2---:R-:W-:Y:S05]  /*1220*/  @!P0 BRA `(.L_x_11) ;  /* 0xfffffffc00c48947 */ /* 0x004fea000383ffff */
[----:B------:R-:W-:Y:S05]  /*1230*/  BSYNC.RECONVERGENT B0 ;  /* 0x0000000000007941 */ /* 0x000fea0003800200 */
.L_x_1:
[----:B------:R-:W-:Y:S05]  /*1240*/  @!P4 BRA `(.L_x_12) ;  /* 0xffffffec00e4c947 */ /* 0x000fea000383ffff */
[----:B------:R-:W-:-:S04]  /*1250*/  SHF.L.U32 R5, R5, 0x1, RZ ;  /* 0x0000000105057819 */ /* 0x000fc800000006ff */
[----:B------:R-:W-:-:S13]  /*1260*/  ISETP.GE.U32.AND P0, PT, R5, R2, PT ;  /* 0x000000020500720c */ /* 0x000fda0003f06070 */
[----:B------:R-:W-:Y:S05]  /*1270*/  @!P0 BRA `(.L_x_13) ;  /* 0xffffffec00ac8947 */ /* 0x000fea000383ffff */
.L_x_0:
[----:B------:R-:W2:Y:S02]  /*1280*/  LDC.64 R4, c[0x0][0x380] ;  /* 0x0000e000ff047b82 */ /* 0x000ea40000000a00 */
[----:B--2---:R-:W-:-:S05]  /*1290*/  IMAD.WIDE.U32 R4, R0, 0x4, R4 ;  /* 0x0000000400047825 */ /* 0x004fca00078e0004 */
[----:B------:R-:W-:Y:S01]  /*12a0*/  STG.E desc[UR4][R4.64], R3 ;  /* 0x0000000304007986 */ /* 0x000fe2000c101904 */
[----:B------:R-:W-:Y:S05]  /*12b0*/  EXIT ;  /* 0x000000000000794d */ /* 0x000fea0003800000 */
.L_x_14:
[----:B------:R-:W-:-:S00]  /*12c0*/  BRA `(.L_x_14) ;  /* 0xfffffffc00fc7947 */ /* 0x000fc0000383ffff */
[----:B------:R-:W-:-:S00]  /*12d0*/  NOP ;  /* 0x0000000000007918 */ /* 0x000fc00000000000 */
        /* <DEDUP_REMOVED lines=10> */
.L_x_29:


//--------------------- .text._Z3bitPjS_jj        --------------------------
	.section	.text._Z3bitPjS_jj,"ax",@progbits
	.align	128
        .global         _Z3bitPjS_jj
        .type           _Z3bitPjS_jj,@function
        .size           _Z3bitPjS_jj,(.L_x_30 - _Z3bitPjS_jj)
        .other          _Z3bitPjS_jj,@"STO_CUDA_ENTRY STV_DEFAULT"
_Z3bitPjS_jj:
.text._Z3bitPjS_jj:
[----:B------:R-:W0:Y:S01]  /*0000*/  LDC R1, c[0x0][0x37c] ;  /* 0x0000df00ff017b82 */ /* 0x000e220000000800 */
[----:B------:R-:W1:Y:S07]  /*0010*/  S2R R3, SR_TID.X ;  /* 0x0000000000037919 */ /* 0x000e6e0000002100 */
[----:B------:R-:W1:Y:S01]  /*0020*/  S2UR UR4, SR_CTAID.X ;  /* 0x00000000000479c3 */ /* 0x000e620000002500 */
[----:B------:R-:W2:Y:S01]  /*0030*/  LDCU UR5, c[0x0][0x390] ;  /* 0x00007200ff0577ac */ /* 0x000ea20008000800 */
[----:B0-----:R-:W-:-:S06]  /*0040*/  VIADD R1, R1, 0xfffec778 ;  /* 0xfffec77801017836 */ /* 0x001fcc0000000000 */
[----:B------:R-:W1:Y:S02]  /*0050*/  LDC R0, c[0x0][0x360] ;  /* 0x0000d800ff007b82 */ /* 0x000e640000000800 */
[----:B-1----:R-:W-:-:S05]  /*0060*/  IMAD R0, R0, UR4, R3 ;  /* 0x0000000400007c24 */ /* 0x002fca000f8e0203 */
[----:B--2---:R-:W-:-:S13]  /*0070*/  ISETP.GE.U32.AND P0, PT, R0, UR5, PT ;  /* 0x0000000500007c0c */ /* 0x004fda000bf06070 */
[----:B------:R-:W-:Y:S05]  /*0080*/  @P0 EXIT ;  /* 0x000000000000094d */ /* 0x000fea0003800000 */
[----:B------:R-:W0:Y:S01]  /*0090*/  LDC R2, c[0x0][0x394] ;  /* 0x0000e500ff027b82 */ /* 0x000e220000000800 */
[----:B------:R-:W1:Y:S01]  /*00a0*/  LDCU.64 UR6, c[0x0][0x358] ;  /* 0x00006b00ff0677ac */ /* 0x000e620008000a00 */
[----:B------:R-:W-:Y:S01]  /*00b0*/  IMAD.MOV.U32 R5, RZ, RZ, RZ ;  /* 0x000000ffff057224 */ /* 0x000fe200078e00ff */
[----:B0-----:R-:W-:-:S13]  /*00c0*/  ISETP.NE.AND P0, PT, R2, RZ, PT ;  /* 0x000000ff0200720c */ /* 0x001fda0003f05270 */
[----:B-1----:R-:W-:Y:S05]  /*00d0*/  @!P0 BRA `(.L_x_15) ;  /* 0x0000000400808947 */ /* 0x002fea0003800000 */
[----:B------:R-:W-:Y:S02]  /*00e0*/  IMAD.MOV.U32 R3, RZ, RZ, 0x1 ;  /* 0x00000001ff037424 */ /* 0x000fe400078e00ff */
[----:B------:R-:W-:-:S03]  /*00f0*/  IMAD.MOV.U32 R4, RZ, RZ, 0x1 ;  /* 0x00000001ff047424 */ /* 0x000fc600078e00ff */
[----:B------:R-:W-:-:S04]  /*0100*/  VIADDMNMX.U32 R2, R2, R3, 0x2, !PT ;  /* 0x0000000202027446 */ /* 0x000fc80007800003 */
[C---:B------:R-:W-:Y:S01]  /*0110*/  IADD3 R3, PT, PT, R2.reuse, -0x2, RZ ;  /* 0xfffffffe02037810 */ /* 0x040fe20007ffe0ff */
[----:B------:R-:W-:-:S03]  /*0120*/  VIADD R2, R2, 0xffffffff ;  /* 0xffffffff02027836 */ /* 0x000fc60000000000 */
[----:B------:R-:W-:Y:S02]  /*0130*/  ISETP.GE.U32.AND P0, PT, R3, 0xf, PT ;  /* 0x0000000f0300780c */ /* 0x000fe40003f06070 */
[----:B------:R-:W-:-:S11]  /*0140*/  LOP3.LUT R6, R2, 0xf, RZ, 0xc0, !PT ;  /* 0x0000000f02067812 */ /* 0x000fd600078ec0ff */
[----:B------:R-:W-:Y:S05]  /*0150*/  @!P0 BRA `(.L_x_16) ;  /* 0x00000000004c8947 */ /* 0x000fea0003800000 */
[----:B------:R-:W-:Y:S01]  /*0160*/  LOP3.LUT R3, R2, 0xfffffff0, RZ, 0xc0, !PT ;  /* 0xfffffff002037812 */ /* 0x000fe200078ec0ff */
[----:B------:R-:W-:Y:S02]  /*0170*/  HFMA2 R4, -RZ, RZ, 0, 0 ;  /* 0x00000000ff047431 */ /* 0x000fe400000001ff */
[----:B------:R-:W-:Y:S02]  /*0180*/  VIADD R5, R1, 0x20 ;  /* 0x0000002001057836 */ /* 0x000fe40000000000 */
[----:B------:R-:W-:-:S07]  /*0190*/  IMAD.MOV R3, RZ, RZ, -R3 ;  /* 0x000000ffff037224 */ /* 0x000fce00078e0a03 */
.L_x_17:
[----:B------:R-:W-:Y:S01]  /*01a0*/  VIADD R3, R3, 0x10 ;  /* 0x0000001003037836 */ /* 0x000fe20000000000 */
[----:B------:R-:W-:Y:S01]  /*01b0*/  STL [R5+-0x1c], RZ ;  /* 0xffffe4ff05007387 */ /* 0x000fe20000100800 */
[----:B------:R-:W-:-:S03]  /*01c0*/  IADD3 R4, PT, PT, R4, 0x10, RZ ;  /* 0x0000001004047810 */ /* 0x000fc60007ffe0ff */
[----:B------:R-:W-:Y:S01]  /*01d0*/  ISETP.NE.AND P0, PT, R3, RZ, PT ;  /* 0x000000ff0300720c */ /* 0x000fe20003f05270 */
[----:B------:R-:W-:Y:S04]  /*01e0*/  STL.64 [R5+-0x18], RZ ;  /* 0xffffe8ff05007387 */ /* 0x000fe80000100a00 */
[----:B------:R-:W-:Y:S04]  /*01f0*/  STL.64 [R5+-0x10], RZ ;  /* 0xfffff0ff05007387 */ /* 0x000fe80000100a00 */
[----:B------:R-:W-:Y:S04]  /*0200*/  STL.64 [R5+-0x8], RZ ;  /* 0xfffff8ff05007387 */ /* 0x000fe80000100a00 */
[----:B------:R-:W-:Y:S04]  /*0210*/  STL.64 [R5], RZ ;  /* 0x000000ff05007387 */ /* 0x000fe80000100a00 */
[----:B------:R-:W-:Y:S04]  /*0220*/  STL.64 [R5+0x8], RZ ;  /* 0x000008ff05007387 */ /* 0x000fe80000100a00 */
[----:B------:R-:W-:Y:S04]  /*0230*/  STL.64 [R5+0x10], RZ ;  /* 0x000010ff05007387 */ /* 0x000fe80000100a00 */
[----:B------:R-:W-:Y:S04]  /*0240*/  STL.64 [R5+0x18], RZ ;  /* 0x000018ff05007387 */ /* 0x000fe80000100a00 */
[----:B------:R0:W-:Y:S02]  /*0250*/  STL [R5+0x20], RZ ;  /* 0x000020ff05007387 */ /* 0x0001e40000100800 */
[----:B0-----:R-:W-:Y:S01]  /*0260*/  VIADD R5, R5, 0x40 ;  /* 0x0000004005057836 */ /* 0x001fe20000000000 */
[----:B------:R-:W-:Y:S06]  /*0270*/  @P0 BRA `(.L_x_17) ;  /* 0xfffffffc00c80947 */ /* 0x000fec000383ffff */
[----:B------:R-:W-:-:S07]  /*0280*/  VIADD R4, R4, 0x1 ;  /* 0x0000000104047836 */ /* 0x000fce0000000000 */
.L_x_16:
[----:B------:R-:W-:-:S13]  /*0290*/  ISETP.NE.AND P0, PT, R6, RZ, PT ;  /* 0x000000ff0600720c */ /* 0x000fda0003f05270 */
[----:B------:R-:W-:Y:S05]  /*02a0*/  @!P0 BRA `(.L_x_18) ;  /* 0x0000000000808947 */ /* 0x000fea0003800000 */
[----:B------:R-:W-:Y:S02]  /*02b0*/  ISETP.GE.U32.AND P0, PT, R6, 0x8, PT ;  /* 0x000000080600780c */ /* 0x000fe40003f06070 */
[----:B------:R-:W-:-:S04]  /*02c0*/  LOP3.LUT R5, R2, 0x7, RZ, 0xc0, !PT ;  /* 0x0000000702057812 */ /* 0x000fc800078ec0ff */
[----:B------:R-:W-:-:S07]  /*02d0*/  ISETP.NE.AND P1, PT, R5, RZ, PT ;  /* 0x000000ff0500720c */ /* 0x000fce0003f25270 */
[----:B------:R-:W-:Y:S06]  /*02e0*/  @!P0 BRA `(.L_x_19) ;  /* 0x0000000000288947 */ /* 0x000fec0003800000 */
[C---:B------:R-:W-:Y:S01]  /*02f0*/  LEA R3, R4.reuse, R1, 0x2 ;  /* 0x0000000104037211 */ /* 0x040fe200078e10ff */
[----:B------:R-:W-:-:S04]  /*0300*/  VIADD R4, R4, 0x8 ;  /* 0x0000000804047836 */ /* 0x000fc80000000000 */
[----:B------:R0:W-:Y:S04]  /*0310*/  STL [R3], RZ ;  /* 0x000000ff03007387 */ /* 0x0001e80000100800 */
[----:B------:R0:W-:Y:S04]  /*0320*/  STL [R3+0x4], RZ ;  /* 0x000004ff03007387 */ /* 0x0001e80000100800 */
[----:B------:R0:W-:Y:S04]  /*0330*/  STL [R3+0x8], RZ ;  /* 0x000008ff03007387 */ /* 0x0001e80000100800 */
[----:B------:R0:W-:Y:S04]  /*0340*/  STL [R3+0xc], RZ ;  /* 0x00000cff03007387 */ /* 0x0001e80000100800 */
[----:B------:R0:W-:Y:S04]  /*0350*/  STL [R3+0x10], RZ ;  /* 0x000010ff03007387 */ /* 0x0001e80000100800 */
[----:B------:R0:W-:Y:S04]  /*0360*/  STL [R3+0x14], RZ ;  /* 0x000014ff03007387 */ /* 0x0001e80000100800 */
[----:B------:R0:W-:Y:S04]  /*0370*/  STL [R3+0x18], RZ ;  /* 0x000018ff03007387 */ /* 0x0001e80000100800 */
[----:B------:R0:W-:Y:S02]  /*0380*/  STL [R3+0x1c], RZ ;  /* 0x00001cff03007387 */ /* 0x0001e40000100800 */
.L_x_19:
[----:B------:R-:W-:Y:S05]  /*0390*/  @!P1 BRA `(.L_x_18) ;  /* 0x0000000000449947 */ /* 0x000fea0003800000 */
[----:B------:R-:W-:Y:S02]  /*03a0*/  ISETP.GE.U32.AND P0, PT, R5, 0x4, PT ;  /* 0x000000040500780c */ /* 0x000fe40003f06070 */
[----:B------:R-:W-:-:S04]  /*03b0*/  LOP3.LUT R2, R2, 0x3, RZ, 0xc0, !PT ;  /* 0x0000000302027812 */ /* 0x000fc800078ec0ff */
[----:B------:R-:W-:-:S07]  /*03c0*/  ISETP.NE.AND P1, PT, R2, RZ, PT ;  /* 0x000000ff0200720c */ /* 0x000fce0003f25270 */
[C---:B0-----:R-:W-:Y:S01]  /*03d0*/  @P0 IMAD R3, R4.reuse, 0x4, R1 ;  /* 0x0000000404030824 */ /* 0x041fe200078e0201 */
[----:B------:R-:W-:-:S04]  /*03e0*/  @P0 IADD3 R4, PT, PT, R4, 0x4, RZ ;  /* 0x0000000404040810 */ /* 0x000fc80007ffe0ff */
[----:B------:R1:W-:Y:S04]  /*03f0*/  @P0 STL [R3], RZ ;  /* 0x000000ff03000387 */ /* 0x0003e80000100800 */
[----:B------:R1:W-:Y:S04]  /*0400*/  @P0 STL [R3+0x4], RZ ;  /* 0x000004ff03000387 */ /* 0x0003e80000100800 */
[----:B------:R1:W-:Y:S04]  /*0410*/  @P0 STL [R3+0x8], RZ ;  /* 0x000008ff03000387 */ /* 0x0003e80000100800 */
[----:B------:R1:W-:Y:S01]  /*0420*/  @P0 STL [R3+0xc], RZ ;  /* 0x00000cff03000387 */ /* 0x0003e20000100800 */
[----:B------:R-:W-:Y:S05]  /*0430*/  @!P1 BRA `(.L_x_18) ;  /* 0x00000000001c9947 */ /* 0x000fea0003800000 */
[----:B------:R-:W-:Y:S02]  /*0440*/  IMAD R4, R4, 0x4, R1 ;  /* 0x0000000404047824 */ /* 0x000fe400078e0201 */
[----:B------:R-:W-:-:S07]  /*0450*/  IMAD.MOV R2, RZ, RZ, -R2 ;  /* 0x000000ffff027224 */ /* 0x000fce00078e0a02 */
.L_x_20:
[----:B------:R-:W-:Y:S01]  /*0460*/  VIADD R2, R2, 0x1 ;  /* 0x0000000102027836 */ /* 0x000fe20000000000 */
[----:B------:R0:W-:Y:S04]  /*0470*/  STL [R4], RZ ;  /* 0x000000ff04007387 */ /* 0x0001e80000100800 */
[----:B------:R-:W-:Y:S02]  /*0480*/  ISETP.NE.AND P0, PT, R2, RZ, PT ;  /* 0x000000ff0200720c */ /* 0x000fe40003f05270 */
[----:B0-----:R-:W-:-:S11]  /*0490*/  IADD3 R4, PT, PT, R4, 0x4, RZ ;  /* 0x0000000404047810 */ /* 0x001fd60007ffe0ff */
[----:B------:R-:W-:Y:S05]  /*04a0*/  @P0 BRA `(.L_x_20) ;  /* 0xfffffffc00ec0947 */ /* 0x000fea000383ffff */
.L_x_18:
[----:B------:R-:W-:Y:S01]  /*04b0*/  IMAD.MOV.U32 R5, RZ, RZ, RZ ;  /* 0x000000ffff057224 */ /* 0x000fe200078e00ff */
[----:B------:R-:W2:Y:S06]  /*04c0*/  LDCU UR4, c[0x0][0x394] ;  /* 0x00007280ff0477ac */ /* 0x000eac0008000800 */
.L_x_27:
[----:B------:R-:W3:Y:S01]  /*04d0*/  LDC R9, c[0x0][0x394] ;  /* 0x0000e500ff097b82 */ /* 0x000ee20000000800 */
[----:B--2---:R-:W-:-:S07]  /*04e0*/  UIADD3 UR4, UPT, UPT, UR4, -0x1, URZ ;  /* 0xffffffff04047890 */ /* 0x004fce000fffe0ff */
[----:B01----:R-:W0:Y:S01]  /*04f0*/  LDC.64 R2, c[0x0][0x388] ;  /* 0x0000e200ff027b82 */ /* 0x003e220000000a00 */
[----:B---3--:R-:W-:-:S04]  /*0500*/  IMAD R7, R0, R9, UR4 ;  /* 0x0000000400077e24 */ /* 0x008fc8000f8e0209 */
[----:B0-----:R-:W-:-:S06]  /*0510*/  IMAD.WIDE.U32 R2, R7, 0x4, R2 ;  /* 0x0000000407027825 */ /* 0x001fcc00078e0002 */
[----:B------:R-:W2:Y:S01]  /*0520*/  LDG.E R2, desc[UR6][R2.64] ;  /* 0x0000000602027981 */ /* 0x000ea2000c1e1900 */
[----:B------:R-:W-:Y:S01]  /*0530*/  UISETP.NE.AND UP0, UPT, UR4, URZ, UPT ;  /* 0x000000ff0400728c */ /* 0x000fe2000bf05270 */
[----:B------:R-:W-:Y:S01]  /*0540*/  BSSY.RECONVERGENT B0, `(.L_x_21) ;  /* 0x000000c000007945 */ /* 0x000fe20003800200 */
[----:B--2---:R-:W-:-:S05]  /*0550*/  VIADD R4, R2, 0x1 ;  /* 0x0000000102047836 */ /* 0x004fca0000000000 */
[C---:B------:R-:W-:Y:S02]  /*0560*/  ISETP.NE.AND P1, PT, R4.reuse, RZ, PT ;  /* 0x000000ff0400720c */ /* 0x040fe40003f25270 */
[----:B------:R-:W-:-:S11]  /*0570*/  ISETP.GT.U32.AND P0, PT, R4, R9, PT ;  /* 0x000000090400720c */ /* 0x000fd60003f04070 */
[----:B------:R-:W-:Y:S05]  /*0580*/  @!P1 BRA `(.L_x_22) ;  /* 0x00000000001c9947 */ /* 0x000fea0003800000 */
[----:B------:R-:W-:-:S07]  /*0590*/  MOV R2, R4 ;  /* 0x0000000400027202 */ /* 0x000fce0000000f00 */
.L_x_23:
[----:B------:R-:W-:-:S05]  /*05a0*/  IMAD R3, R2, 0x4, R1 ;  /* 0x0000000402037824 */ /* 0x000fca00078e0201 */
[----:B------:R-:W2:Y:S01]  /*05b0*/  LDL R6, [R3] ;  /* 0x0000000003067983 */ /* 0x000ea20000100800 */
[----:B------:R-:W-:-:S05]  /*05c0*/  VIADD R7, R2, 0xffffffff ;  /* 0xffffffff02077836 */ /* 0x000fca0000000000 */
[----:B------:R-:W-:Y:S02]  /*05d0*/  LOP3.LUT P1, R2, R7, RZ, R2, 0xa0, !PT ;  /* 0x000000ff07027212 */ /* 0x000fe4000782a002 */
[----:B--2---:R-:W-:-:S11]  /*05e0*/  IADD3 R5, PT, PT, R6, R5, RZ ;  /* 0x0000000506057210 */ /* 0x004fd60007ffe0ff */
[----:B------:R-:W-:Y:S05]  /*05f0*/  @P1 BRA `(.L_x_23) ;  /* 0xfffffffc00e81947 */ /* 0x000fea000383ffff */
.L_x_22:
[----:B------:R-:W-:Y:S05]  /*0600*/  BSYNC.RECONVERGENT B0 ;  /* 0x0000000000007941 */ /* 0x000fea0003800200 */
.L_x_21:
[----:B------:R-:W-:Y:S04]  /*0610*/  BSSY.RECONVERGENT B0, `(.L_x_24) ;  /* 0x000000b000007945 */ /* 0x000fe80003800200 */
[----:B------:R-:W-:Y:S05]  /*0620*/  @P0 BRA `(.L_x_25) ;  /* 0x0000000000240947 */ /* 0x000fea0003800000 */
.L_x_26:
[----:B0-----:R-:W-:-:S05]  /*0630*/  IMAD R2, R4, 0x4, R1 ;  /* 0x0000000404027824 */ /* 0x001fca00078e0201 */
[----:B------:R-:W2:Y:S01]  /*0640*/  LDL R3, [R2] ;  /* 0x0000000002037983 */ /* 0x000ea20000100800 */
[----:B------:R-:W-:-:S04]  /*0650*/  IADD3 R7, PT, PT, -R4, RZ, RZ ;  /* 0x000000ff04077210 */ /* 0x000fc80007ffe1ff */
[----:B------:R-:W-:-:S05]  /*0660*/  LOP3.LUT R7, R4, R7, RZ, 0xc0, !PT ;  /* 0x0000000704077212 */ /* 0x000fca00078ec0ff */
[----:B------:R-:W-:-:S05]  /*0670*/  IMAD.IADD R4, R7, 0x1, R4 ;  /* 0x0000000107047824 */ /* 0x000fca00078e0204 */
[----:B------:R-:W-:Y:S01]  /*0680*/  ISETP.GT.U32.AND P0, PT, R4, R9, PT ;  /* 0x000000090400720c */ /* 0x000fe20003f04070 */
[----:B--2---:R-:W-:-:S05]  /*0690*/  VIADD R3, R3, 0x1 ;  /* 0x0000000103037836 */ /* 0x004fca0000000000 */
[----:B------:R0:W-:Y:S07]  /*06a0*/  STL [R2], R3 ;  /* 0x0000000302007387 */ /* 0x0001ee0000100800 */
[----:B------:R-:W-:Y:S05]  /*06b0*/  @!P0 BRA `(.L_x_26) ;  /* 0xfffffffc00dc8947 */ /* 0x000fea000383ffff */
.L_x_25:
[----:B------:R-:W-:Y:S05]  /*06c0*/  BSYNC.RECONVERGENT B0 ;  /* 0x0000000000007941 */ /* 0x000fea0003800200 */
.L_x_24:
[----:B------:R-:W-:Y:S05]  /*06d0*/  BRA.U UP0, `(.L_x_27) ;  /* 0xfffffffd007c7547 */ /* 0x000fea000b83ffff */
.L_x_15:
[----:B0-----:R-:W0:Y:S02]  /*06e0*/  LDC.64 R2, c[0x0][0x380] ;  /* 0x0000e000ff027b82 */ /* 0x001e240000000a00 */
[----:B0-----:R-:W-:-:S05]  /*06f0*/  IMAD.WIDE.U32 R2, R0, 0x4, R2 ;  /* 0x0000000400027825 */ /* 0x001fca00078e0002 */
[----:B------:R-:W-:Y:S01]  /*0700*/  STG.E desc[UR6][R2.64], R5 ;  /* 0x0000000502007986 */ /* 0x000fe2000c101906 */
[----:B------:R-:W-:Y:S05]  /*0710*/  EXIT ;  /* 0x000000000000794d */ /* 0x000fea0003800000 */
.L_x_28:
        /* <DEDUP_REMOVED lines=14> */
.L_x_30:


//--------------------- .nv.shared.reserved.0     --------------------------
	.section	.nv.shared.reserved.0,"aw",@nobits
	.weak		__nv_reservedSMEM_offset_0_alias
	.size		__nv_reservedSMEM_offset_0_alias, 0, 64
	.other		__nv_reservedSMEM_offset_0_alias,@"STO_CUDA_RESERVED_SHARED STV_DEFAULT"
__nv_reservedSMEM_offset_0_alias:
	.zero		0
	.zero		64


//--------------------- .nv.constant0._Z9mergeSortPjS_jj --------------------------
	.section	.nv.constant0._Z9mergeSortPjS_jj,"a",@progbits
	.sectionflags	@""
	.align	4
.nv.constant0._Z9mergeSortPjS_jj:
	.zero		920


//--------------------- .nv.constant0._Z3bitPjS_jj --------------------------
	.section	.nv.constant0._Z3bitPjS_jj,"a",@progbits
	.sectionflags	@""
	.align	4
.nv.constant0._Z3bitPjS_jj:
	.zero		920


//--------------------- SYMBOLS --------------------------

	.type		.nv.reservedSmem.offset0,@object
	.size		.nv.reservedSmem.offset0,0x4
